def gluon_wgmma(
    a_ptr,
    b_ptr,
    c_ptr,
    M,
    N,
    K,
    stride_am,
    stride_bk,
    stride_cm,
    BLOCK_M: gl.constexpr,
    BLOCK_N: gl.constexpr,
    BLOCK_K: gl.constexpr,
    DTYPE: gl.constexpr,
    A_LAYOUT: gl.constexpr,
    B_LAYOUT: gl.constexpr,
    C_LAYOUT: gl.constexpr,
    B_SHAPE: gl.constexpr,
    TRANS_B: gl.constexpr,
    NUM_BUFFERS: gl.constexpr,
    NUM_WARPS: gl.constexpr,
):
    a_desc = tma.make_tensor_descriptor(
        a_ptr, [M, K], [stride_am, 1], [BLOCK_M, BLOCK_K], A_LAYOUT
    )
    b_desc = tma.make_tensor_descriptor(
        b_ptr,
        [N, K] if TRANS_B else [K, N],
        [stride_bk, 1],
        B_SHAPE,
        B_LAYOUT,
    )
    c_desc = tma.make_tensor_descriptor(
        c_ptr, [M, N], [stride_cm, 1], [BLOCK_M, BLOCK_N], C_LAYOUT
    )

    a_bufs = gl.allocate_shared_memory(
        DTYPE, [NUM_BUFFERS, BLOCK_M, BLOCK_K], A_LAYOUT
    )
    b_bufs = gl.allocate_shared_memory(DTYPE, [NUM_BUFFERS] + B_SHAPE, B_LAYOUT)

    pid_m = gl.program_id(0)
    pid_n = gl.program_id(1)
    off_m = pid_m * BLOCK_M
    off_n = pid_n * BLOCK_N

    mma_layout: gl.constexpr = pick_wgmma_layout(DTYPE, BLOCK_M, BLOCK_N, NUM_WARPS)
    acc = warpgroup_mma_init(
        gl.zeros((BLOCK_M, BLOCK_N), dtype=gl.float32, layout=mma_layout)
    )

    bars = gl.allocate_shared_memory(
        gl.int64, [NUM_BUFFERS, 1], mbarrier.MBarrierLayout()
    )
    for i in gl.static_range(NUM_BUFFERS):
        mbarrier.init(bars.index(i), count=1)
    idx = 0
    phase = 0

    for k in range(0, K, BLOCK_K):
        a = a_bufs.index(idx)
        b = b_bufs.index(idx)
        bar = bars.index(idx)
        mbarrier.expect(bar, a_desc.block_type.nbytes + b_desc.block_type.nbytes)
        tma.async_copy_global_to_shared(a_desc, [off_m, k], bar, a)
        tma.async_copy_global_to_shared(
            b_desc, [off_n, k] if TRANS_B else [k, off_n], bar, b
        )
        mbarrier.wait(bar, phase=phase)

        if TRANS_B:
            b = b.permute((1, 0))
        acc = warpgroup_mma_wait(num_outstanding=0, deps=(acc,))
        acc = warpgroup_mma(a, b, acc, is_async=True)

        idx += 1
        if idx == NUM_BUFFERS:
            idx = 0
            phase ^= 1

    acc = warpgroup_mma_wait(num_outstanding=0, deps=(acc,))
    for i in gl.static_range(NUM_BUFFERS):
        mbarrier.invalidate(bars.index(i))

    c_smem = gl.allocate_shared_memory(DTYPE, [BLOCK_M, BLOCK_N], C_LAYOUT)
    c_smem.store(acc.to(DTYPE))
    fence_async_shared()
    tma.async_copy_shared_to_global(c_desc, [off_m, off_n], c_smem)
    tma.store_wait(pendings=0)

# config = {"BLOCK_K": 128, "BLOCK_M": 64, "BLOCK_N": 256, "arch": "sm_90", "dtype": "bf16", "num_buffers": 3, "num_warps": 8, "trans_b": 1}
# arch = sm_90


// ===== COMPILED SASS (sm_90a) =====

	.target	sm_90a

	.elftype	@"ET_EXEC"


//--------------------- .note.nv.tkinfo           --------------------------
	.section	.note.nv.tkinfo,"",@"SHT_NOTE"
	.sectionflags	@"SHF_NOTE_NV_TKINFO"
	.tkinfo
        /*0018*/ 	.word	0x00000002
        /*0030*/ 	.string	""
        /*0030*/ 	.string	"ptxas"
        /*0030*/ 	.string	"Cuda compilation tools, release 13.0, V13.0.88"
        /*0030*/ 	.string	"Build cuda_13.0.r13.0/compiler.36424714_0"
        /*0030*/ 	.string	"-v  -suppress-debug-info  -lineinfo  -arch sm_90a "



//--------------------- .note.nv.cuinfo           --------------------------
	.section	.note.nv.cuinfo,"",@"SHT_NOTE"
	.sectionflags	@"SHF_NOTE_NV_CUINFO"
        /*0018*/ 	.short	0x0002
        /*001a*/ 	.short	0x005a
        /*001c*/ 	.short	0x0082
	.zero		2


//--------------------- .nv.info                  --------------------------
	.section	.nv.info,"",@"SHT_CUDA_INFO"
	.align	4


	//----- nvinfo : EIATTR_REGCOUNT
	.align		4
        /*0000*/ 	.byte	0x04, 0x2f
        /*0002*/ 	.short	(.L_1 - .L_0)
	.align		4
.L_0:
        /*0004*/ 	.word	index@(gluon_wgmma)
        /*0008*/ 	.word	0x0000005a


	//----- nvinfo : EIATTR_FRAME_SIZE
	.align		4
.L_1:
        /*000c*/ 	.byte	0x04, 0x11
        /*000e*/ 	.short	(.L_3 - .L_2)
	.align		4
.L_2:
        /*0010*/ 	.word	index@(gluon_wgmma)
        /*0014*/ 	.word	0x00000000


	//----- nvinfo : EIATTR_MIN_STACK_SIZE
	.align		4
.L_3:
        /*0018*/ 	.byte	0x04, 0x12
        /*001a*/ 	.short	(.L_5 - .L_4)
	.align		4
.L_4:
        /*001c*/ 	.word	index@(gluon_wgmma)
        /*0020*/ 	.word	0x00000000
.L_5:


//--------------------- .nv.compat                --------------------------
	.section	.nv.compat,"",@"SHT_CUDA_COMPAT_INFO"
	.align	4
        /*0000*/ 	.byte	0x02, 0x09, 0x01, 0x00, 0x02, 0x02, 0x04, 0x00, 0x02, 0x05, 0x05, 0x00, 0x03, 0x07, 0x01, 0x01
        /*0010*/ 	.byte	0x02, 0x03, 0x03, 0x00, 0x02, 0x06, 0x01, 0x00, 0x04, 0x0b, 0x08, 0x00, 0x00, 0x00, 0x00, 0x00
        /*0020*/ 	.byte	0x00, 0x00, 0x00, 0x00


//--------------------- .nv.info.gluon_wgmma      --------------------------
	.section	.nv.info.gluon_wgmma,"",@"SHT_CUDA_INFO"
	.sectionflags	@""
	.align	4


	//----- nvinfo : EIATTR_CUDA_API_VERSION
	.align		4
        /*0000*/ 	.byte	0x04, 0x37
        /*0002*/ 	.short	(.L_7 - .L_6)
.L_6:
        /*0004*/ 	.word	0x00000082


	//----- nvinfo : EIATTR_KPARAM_INFO
	.align		4
.L_7:
        /*0008*/ 	.byte	0x04, 0x17
        /*000a*/ 	.short	(.L_9 - .L_8)
.L_8:
        /*000c*/ 	.word	0x00000000
        /*0010*/ 	.short	0x000a
        /*0012*/ 	.short	0x0048
        /*0014*/ 	.byte	0x00, 0xf4, 0x21, 0x00


	//----- nvinfo : EIATTR_KPARAM_INFO
	.align		4
.L_9:
        /*0018*/ 	.byte	0x04, 0x17
        /*001a*/ 	.short	(.L_11 - .L_10)
.L_10:
        /*001c*/ 	.word	0x00000000
        /*0020*/ 	.short	0x0009
        /*0022*/ 	.short	0x0040
        /*0024*/ 	.byte	0x00, 0xf4, 0x21, 0x00


	//----- nvinfo : EIATTR_KPARAM_INFO
	.align		4
.L_11:
        /*0028*/ 	.byte	0x04, 0x17
        /*002a*/ 	.short	(.L_13 - .L_12)
.L_12:
        /*002c*/ 	.word	0x00000000
        /*0030*/ 	.short	0x0008
        /*0032*/ 	.short	0x0038
        /*0034*/ 	.byte	0x00, 0xf0, 0x21, 0x00


	//----- nvinfo : EIATTR_KPARAM_INFO
	.align		4
.L_13:
        /*0038*/ 	.byte	0x04, 0x17
        /*003a*/ 	.short	(.L_15 - .L_14)
.L_14:
        /*003c*/ 	.word	0x00000000
        /*0040*/ 	.short	0x0007
        /*0042*/ 	.short	0x0030
        /*0044*/ 	.byte	0x00, 0xf0, 0x21, 0x00


	//----- nvinfo : EIATTR_KPARAM_INFO
	.align		4
.L_15:
        /*0048*/ 	.byte	0x04, 0x17
        /*004a*/ 	.short	(.L_17 - .L_16)
.L_16:
        /*004c*/ 	.word	0x00000000
        /*0050*/ 	.short	0x0006
        /*0052*/ 	.short	0x0028
        /*0054*/ 	.byte	0x00, 0xf0, 0x21, 0x00


	//----- nvinfo : EIATTR_KPARAM_INFO
	.align		4
.L_17:
        /*0058*/ 	.byte	0x04, 0x17
        /*005a*/ 	.short	(.L_19 - .L_18)
.L_18:
        /*005c*/ 	.word	0x00000000
        /*0060*/ 	.short	0x0005
        /*0062*/ 	.short	0x0020
        /*0064*/ 	.byte	0x00, 0xf0, 0x11, 0x00


	//----- nvinfo : EIATTR_KPARAM_INFO
	.align		4
.L_19:
        /*0068*/ 	.byte	0x04, 0x17
        /*006a*/ 	.short	(.L_21 - .L_20)
.L_20:
        /*006c*/ 	.word	0x00000000
        /*0070*/ 	.short	0x0004
        /*0072*/ 	.short	0x001c
        /*0074*/ 	.byte	0x00, 0xf0, 0x11, 0x00


	//----- nvinfo : EIATTR_KPARAM_INFO
	.align		4
.L_21:
        /*0078*/ 	.byte	0x04, 0x17
        /*007a*/ 	.short	(.L_23 - .L_22)
.L_22:
        /*007c*/ 	.word	0x00000000
        /*0080*/ 	.short	0x0003
        /*0082*/ 	.short	0x0018
        /*0084*/ 	.byte	0x00, 0xf0, 0x11, 0x00


	//----- nvinfo : EIATTR_KPARAM_INFO
	.align		4
.L_23:
        /*0088*/ 	.byte	0x04, 0x17
        /*008a*/ 	.short	(.L_25 - .L_24)
.L_24:
        /*008c*/ 	.word	0x00000000
        /*0090*/ 	.short	0x0002
        /*0092*/ 	.short	0x0010
        /*0094*/ 	.byte	0x00, 0xf4, 0x21, 0x00


	//----- nvinfo : EIATTR_KPARAM_INFO
	.align		4
.L_25:
        /*0098*/ 	.byte	0x04, 0x17
        /*009a*/ 	.short	(.L_27 - .L_26)
.L_26:
        /*009c*/ 	.word	0x00000000
        /*00a0*/ 	.short	0x0001
        /*00a2*/ 	.short	0x0008
        /*00a4*/ 	.byte	0x00, 0xf4, 0x21, 0x00


	//----- nvinfo : EIATTR_KPARAM_INFO
	.align		4
.L_27:
        /*00a8*/ 	.byte	0x04, 0x17
        /*00aa*/ 	.short	(.L_29 - .L_28)
.L_28:
        /*00ac*/ 	.word	0x00000000
        /*00b0*/ 	.short	0x0000
        /*00b2*/ 	.short	0x0000
        /*00b4*/ 	.byte	0x00, 0xf4, 0x21, 0x00


	//----- nvinfo : EIATTR_SPARSE_MMA_MASK
	.align		4
.L_29:
        /*00b8*/ 	.byte	0x03, 0x50
        /*00ba*/ 	.short	0x0000


	//----- nvinfo : EIATTR_MAXREG_COUNT
	.align		4
        /*00bc*/ 	.byte	0x03, 0x1b
        /*00be*/ 	.short	0x00ff


	//----- nvinfo : EIATTR_NUM_BARRIERS
	.align		4
        /*00c0*/ 	.byte	0x02, 0x4c
        /*00c2*/ 	.byte	0x01
	.zero		1


	//----- nvinfo : EIATTR_MERCURY_ISA_VERSION
	.align		4
        /*00c4*/ 	.byte	0x03, 0x5f
        /*00c6*/ 	.short	0x0101


	//----- nvinfo : EIATTR_INT_WARP_WIDE_INSTR_OFFSETS
	.align		4
        /*00c8*/ 	.byte	0x04, 0x31
        /*00ca*/ 	.short	(.L_31 - .L_30)


	//   ....[0]....
.L_30:
        /*00cc*/ 	.word	0x00001320


	//   ....[1]....
        /*00d0*/ 	.word	0x00001340


	//   ....[2]....
        /*00d4*/ 	.word	0x00001350


	//   ....[3]....
        /*00d8*/ 	.word	0x00001430


	//   ....[4]....
        /*00dc*/ 	.word	0x00001930


	//   ....[5]....
        /*00e0*/ 	.word	0x00001940


	//   ....[6]....
        /*00e4*/ 	.word	0x000019e0


	//   ....[7]....
        /*00e8*/ 	.word	0x000019f0


	//   ....[8]....
        /*00ec*/ 	.word	0x000021c0


	//   ....[9]....
        /*00f0*/ 	.word	0x000021d0


	//----- nvinfo : EIATTR_COOP_GROUP_MASK_REGIDS
	.align		4
.L_31:
        /*00f4*/ 	.byte	0x04, 0x29
        /*00f6*/ 	.short	(.L_33 - .L_32)


	//   ....[0]....
.L_32:
        /*00f8*/ 	.word	0xffffffff


	//   ....[1]....
        /*00fc*/ 	.word	0xffffffff


	//   ....[2]....
        /*0100*/ 	.word	0xffffffff


	//----- nvinfo : EIATTR_COOP_GROUP_INSTR_OFFSETS
	.align		4
.L_33:
        /*0104*/ 	.byte	0x04, 0x28
        /*0106*/ 	.short	(.L_35 - .L_34)


	//   ....[0]....
.L_34:
        /*0108*/ 	.word	0x00000150


	//   ....[1]....
        /*010c*/ 	.word	0x00000700


	//   ....[2]....
        /*0110*/ 	.word	0x00000cf0


	//----- nvinfo : EIATTR_MBARRIER_INSTR_OFFSETS
	.align		4
.L_35:
        /*0114*/ 	.byte	0x04, 0x39
        /*0116*/ 	.short	(.L_37 - .L_36)


	//   ....[0]....
.L_36:
        /*0118*/ 	.word	0x000014b0
        /*011c*/ 	.word	0x000000ff
        /*0120*/ 	.word	0x0003c000
        /*0124*/ 	.short	0x0100
        /*0126*/ 	.byte	0x10
	.zero		1


	//   ....[1]....
        /*0128*/ 	.word	0x00001600
        /*012c*/ 	.word	0x000000ff
        /*0130*/ 	.word	0x0003c008
        /*0134*/ 	.short	0x0100
        /*0136*/ 	.byte	0x10
	.zero		1


	//   ....[2]....
        /*0138*/ 	.word	0x00001630
        /*013c*/ 	.word	0x000000ff
        /*0140*/ 	.word	0x0003c010
        /*0144*/ 	.short	0x0100
        /*0146*/ 	.byte	0x10
	.zero		1


	//   ....[3]....
        /*0148*/ 	.word	0x00001aa0
        /*014c*/ 	.word	0x000000ff
        /*0150*/ 	.word	0x0003c000
        /*0154*/ 	.short	0x010a
        /*0156*/ 	.byte	0x1e
	.zero		1


	//   ....[4]....
        /*0158*/ 	.word	0x00001ee0
        /*015c*/ 	.word	0x000000ff
        /*0160*/ 	.word	0x0003c000
        /*0164*/ 	.short	0x0108
        /*0166*/ 	.byte	0x10
	.zero		1


	//   ....[5]....
        /*0168*/ 	.word	0x00002000
        /*016c*/ 	.word	0x000000ff
        /*0170*/ 	.word	0x0003c008
        /*0174*/ 	.short	0x0108
        /*0176*/ 	.byte	0x10
	.zero		1


	//   ....[6]....
        /*0178*/ 	.word	0x000020e0
        /*017c*/ 	.word	0x000000ff
        /*0180*/ 	.word	0x0003c010
        /*0184*/ 	.short	0x0108
        /*0186*/ 	.byte	0x10
	.zero		1


	//   ....[7]....
        /*0188*/ 	.word	0x00002290
        /*018c*/ 	.word	0x000000ff
        /*0190*/ 	.word	0x0003c000
        /*0194*/ 	.short	0x010a
        /*0196*/ 	.byte	0x1e
	.zero		1


	//----- nvinfo : EIATTR_NUM_MBARRIERS
	.align		4
.L_37:
        /*0198*/ 	.byte	0x03, 0x38
        /*019a*/ 	.short	0x0003


	//----- nvinfo : EIATTR_EXIT_INSTR_OFFSETS
	.align		4
        /*019c*/ 	.byte	0x04, 0x1c
        /*019e*/ 	.short	(.L_39 - .L_38)


	//   ....[0]....
.L_38:
        /*01a0*/ 	.word	0x00002280


	//----- nvinfo : EIATTR_REQNTID
	.align		4
.L_39:
        /*01a4*/ 	.byte	0x04, 0x10
        /*01a6*/ 	.short	(.L_41 - .L_40)
.L_40:
        /*01a8*/ 	.word	0x00000100
        /*01ac*/ 	.word	0x00000001
        /*01b0*/ 	.word	0x00000001


	//----- nvinfo : EIATTR_CRS_STACK_SIZE
	.align		4
.L_41:
        /*01b4*/ 	.byte	0x04, 0x1e
        /*01b6*/ 	.short	(.L_43 - .L_42)
.L_42:
        /*01b8*/ 	.word	0x00000000


	//----- nvinfo : EIATTR_CBANK_PARAM_SIZE
	.align		4
.L_43:
        /*01bc*/ 	.byte	0x03, 0x19
        /*01be*/ 	.short	0x0050


	//----- nvinfo : EIATTR_PARAM_CBANK
	.align		4
        /*01c0*/ 	.byte	0x04, 0x0a
        /*01c2*/ 	.short	(.L_45 - .L_44)
	.align		4
.L_44:
        /*01c4*/ 	.word	index@(.nv.constant0.gluon_wgmma)
        /*01c8*/ 	.short	0x0210
        /*01ca*/ 	.short	0x0050


	//----- nvinfo : EIATTR_SW_WAR
	.align		4
.L_45:
        /*01cc*/ 	.byte	0x04, 0x36
        /*01ce*/ 	.short	(.L_47 - .L_46)
.L_46:
        /*01d0*/ 	.word	0x00000008
.L_47:


//--------------------- .nv.callgraph             --------------------------
	.section	.nv.callgraph,"",@"SHT_CUDA_CALLGRAPH"
	.align	4
	.sectionentsize	8
	.align		4
        /*0000*/ 	.word	0x00000000
	.align		4
        /*0004*/ 	.word	0xffffffff
	.align		4
        /*0008*/ 	.word	0x00000000
	.align		4
        /*000c*/ 	.word	0xfffffffe
	.align		4
        /*0010*/ 	.word	0x00000000
	.align		4
        /*0014*/ 	.word	0xfffffffd
	.align		4
        /*0018*/ 	.word	0x00000000
	.align		4
        /*001c*/ 	.word	0xfffffffc


//--------------------- .text.gluon_wgmma         --------------------------
	.section	.text.gluon_wgmma,"ax",@progbits
	.align	128
        .global         gluon_wgmma
        .type           gluon_wgmma,@function
        .size           gluon_wgmma,(.L_x_52 - gluon_wgmma)
        .other          gluon_wgmma,@"STO_CUDA_ENTRY STV_DEFAULT"
gluon_wgmma:
.text.gluon_wgmma:
[----:B------:R-:W-:Y:S01]  /*0000*/  LDC R1, c[0x0][0x28] ;  /* 0x00000a00ff017b82 */ /* 0x000fe20000000800 */
[----:B------:R-:W1:Y:S07]  /*0010*/  S2R R0, SR_TID.X ;  /* 0x0000000000007919 */ /* 0x000e6e0000002100 */
[----:B------:R-:W2:Y:S01]  /*0020*/  S2UR UR4, SR_CgaCtaId ;  /* 0x00000000000479c3 */ /* 0x000ea20000008800 */
[----:B------:R-:W-:Y:S01]  /*0030*/  UMOV UR16, 0x400 ;  /* 0x0000040000107882 */ /* 0x000fe20000000000 */
[----:B------:R-:W-:Y:S01]  /*0040*/  ULDC UR6, c[0x0][0xc] ;  /* 0x0000030000067ab9 */ /* 0x000fe20000000800 */
[----:B------:R-:W-:Y:S01]  /*0050*/  ULDC.64 UR22, c[0x0][0x250] ;  /* 0x0000940000167ab9 */ /* 0x000fe20000000a00 */
[----:B------:R-:W-:Y:S04]  /*0060*/  BSSY B0, `(.L_x_0) ;  /* 0x000001f000007945 */ /* 0x000fe80003800000 */
[----:B------:R-:W3:Y:S08]  /*0070*/  LDC R4, c[0x0][0x228] ;  /* 0x00008a00ff047b82 */ /* 0x000ef00000000800 */
[----:B------:R-:W4:Y:S08]  /*0080*/  LDC R13, c[0x0][0x230] ;  /* 0x00008c00ff0d7b82 */ /* 0x000f300000000800 */
[----:B------:R-:W-:Y:S01]  /*0090*/  S2UR UR32, SR_CTAID.Y ;  /* 0x00000000002079c3 */ /* 0x000fe20000002600 */
[----:B--2---:R-:W-:-:S03]  /*00a0*/  ULEA UR16, UR4, UR16, 0x18 ;  /* 0x0000001004107291 */ /* 0x004fc6000f8ec03f */
[----:B------:R-:W-:Y:S01]  /*00b0*/  ULDC UR4, c[0x0][0x10] ;  /* 0x0000040000047ab9 */ /* 0x000fe20000000800 */
[----:B-1----:R-:W-:-:S03]  /*00c0*/  LOP3.LUT R6, R0, 0xff, RZ, 0xc0, !PT ;  /* 0x000000ff00067812 */ /* 0x002fc600078ec0ff */
[----:B------:R-:W1:Y:S01]  /*00d0*/  S2UR UR5, SR_CTAID.Z ;  /* 0x00000000000579c3 */ /* 0x000e620000002700 */
[----:B---3--:R-:W-:Y:S01]  /*00e0*/  VIADD R4, R4, 0xffffffff ;  /* 0xffffffff04047836 */ /* 0x008fe20000000000 */
[C---:B------:R-:W-:Y:S02]  /*00f0*/  ISETP.GE.U32.AND P0, PT, R6.reuse, 0x20, PT ;  /* 0x000000200600780c */ /* 0x040fe40003f06070 */
[C---:B------:R-:W-:Y:S02]  /*0100*/  ISETP.NE.U32.AND P2, PT, R6.reuse, RZ, PT ;  /* 0x000000ff0600720c */ /* 0x040fe40003f45070 */
[----:B------:R-:W-:Y:S02]  /*0110*/  LEA R12, R6, UR16, 0x2 ;  /* 0x00000010060c7c11 */ /* 0x000fe4000f8e10ff */
[----:B------:R-:W2:Y:S01]  /*0120*/  S2UR UR33, SR_CTAID.X ;  /* 0x00000000002179c3 */ /* 0x000ea20000002500 */
[----:B----4-:R-:W-:-:S06]  /*0130*/  VIADD R9, R13, 0xffffffff ;  /* 0xffffffff0d097836 */ /* 0x010fcc0000000000 */
[----:B------:R3:W-:Y:S01]  /*0140*/  @!P0 STS [R12], RZ ;  /* 0x000000ff0c008388 */ /* 0x0007e20000000800 */
[----:B------:R-:W-:-:S03]  /*0150*/  NOP ;  /* 0x0000000000007918 */ /* 0x000fc60000000000 */
[----:B------:R3:W-:Y:S01]  /*0160*/  @!P2 STS [UR16+0x24], R4 ;  /* 0x00002404ff00a988 */ /* 0x0007e20008000810 */
[----:B-1----:R-:W-:-:S03]  /*0170*/  UIMAD UR4, UR5, UR4, UR32 ;  /* 0x00000004050472a4 */ /* 0x002fc6000f8e0220 */
[----:B------:R3:W-:Y:S01]  /*0180*/  @!P2 STS [UR16+0x20], R9 ;  /* 0x00002009ff00a988 */ /* 0x0007e20008000810 */
[----:B--2---:R-:W-:-:S04]  /*0190*/  UIMAD UR4, UR4, UR6, UR33 ;  /* 0x00000006040472a4 */ /* 0x004fc8000f8e0221 */
[----:B------:R-:W-:-:S03]  /*01a0*/  UIMAD UR5, UR4, 0x180, URZ ;  /* 0x00000180040578a4 */ /* 0x000fc6000f8e023f */
[----:B------:R-:W-:Y:S01]  /*01b0*/  UMOV UR4, URZ ;  /* 0x0000003f00047c82 */ /* 0x000fe20008000000 */
[----:B------:R-:W-:-:S04]  /*01c0*/  UIADD3 UR18, UP0, UR5, UR22, URZ ;  /* 0x0000001605127290 */ /* 0x000fc8000ff1e03f */
[----:B------:R-:W-:Y:S01]  /*01d0*/  ULEA.HI.X.SX32 UR19, UR5, UR23, 0x1, UP0 ;  /* 0x0000001705137291 */ /* 0x000fe200080f0e3f */
[----:B---3--:R-:W-:Y:S11]  /*01e0*/  @P2 BRA `(.L_x_1) ;  /* 0x0000000000182947 */ /* 0x008ff60003800000 */
[----:B------:R-:W1:Y:S01]  /*01f0*/  LDS R2, [UR16+0x8] ;  /* 0x00000810ff027984 */ /* 0x000e620008000800 */
[----:B------:R-:W2:Y:S01]  /*0200*/  LDC.64 R10, c[0x0][0x210] ;  /* 0x00008400ff0a7b82 */ /* 0x000ea20000000a00 */
[----:B------:R-:W-:Y:S02]  /*0210*/  IMAD.MOV.U32 R3, RZ, RZ, 0x70 ;  /* 0x00000070ff037424 */ /* 0x000fe400078e00ff */
[----:B--2---:R2:W-:Y:S03]  /*0220*/  STS.64 [UR16], R10 ;  /* 0x0000000aff007988 */ /* 0x0045e60008000a10 */
[----:B-1----:R-:W-:-:S05]  /*0230*/  LOP3.LUT R2, R2, 0x10, R3, 0xd8, !PT ;  /* 0x0000001002027812 */ /* 0x002fca00078ed803 */
[----:B------:R2:W-:Y:S02]  /*0240*/  STS [UR16+0x8], R2 ;  /* 0x00000802ff007988 */ /* 0x0005e40008000810 */
.L_x_1:
[----:B------:R-:W-:Y:S05]  /*0250*/  BSYNC B0 ;  /* 0x0000000000007941 */ /* 0x000fea0003800000 */
.L_x_0:
[----:B------:R-:W-:Y:S04]  /*0260*/  BSSY B0, `(.L_x_2) ;  /* 0x000000a000007945 */ /* 0x000fe80003800000 */
[----:B------:R-:W-:Y:S05]  /*0270*/  @P2 BRA `(.L_x_3) ;  /* 0x0000000000202947 */ /* 0x000fea0003800000 */
[----:B--2---:R-:W1:Y:S01]  /*0280*/  LDS R2, [UR16+0x34] ;  /* 0x00003410ff027984 */ /* 0x004e620008000800 */
[----:B------:R-:W-:Y:S02]  /*0290*/  IMAD.MOV.U32 R3, RZ, RZ, 0x3f000000 ;  /* 0x3f000000ff037424 */ /* 0x000fe400078e00ff */
[----:B------:R-:W-:Y:S01]  /*02a0*/  @!P2 IMAD.MOV.U32 R5, RZ, RZ, 0x3f ;  /* 0x0000003fff05a424 */ /* 0x000fe200078e00ff */
[----:B------:R-:W2:Y:S02]  /*02b0*/  @!P2 LDS R8, [UR16+0x38] ;  /* 0x00003810ff08a984 */ /* 0x000ea40008000800 */
[----:B-1----:R-:W-:Y:S02]  /*02c0*/  LOP3.LUT R2, R2, 0xff000000, R3, 0xb8, !PT ;  /* 0xff00000002027812 */ /* 0x002fe400078eb803 */
[----:B--2---:R-:W-:-:S03]  /*02d0*/  @!P2 LOP3.LUT R3, R8, 0xff, R5, 0xb8, !PT ;  /* 0x000000ff0803a812 */ /* 0x004fc600078eb805 */
[----:B------:R1:W-:Y:S04]  /*02e0*/  STS [UR16+0x34], R2 ;  /* 0x00003402ff007988 */ /* 0x0003e80008000810 */
[----:B------:R1:W-:Y:S02]  /*02f0*/  @!P2 STS [UR16+0x38], R3 ;  /* 0x00003803ff00a988 */ /* 0x0003e40008000810 */
.L_x_3:
[----:B------:R-:W-:Y:S05]  /*0300*/  BSYNC B0 ;  /* 0x0000000000007941 */ /* 0x000fea0003800000 */
.L_x_2:
[----:B------:R-:W-:Y:S04]  /*0310*/  BSSY B0, `(.L_x_4) ;  /* 0x000000e000007945 */ /* 0x000fe80003800000 */
[----:B------:R-:W-:Y:S05]  /*0320*/  @P2 BRA `(.L_x_5) ;  /* 0x0000000000302947 */ /* 0x000fea0003800000 */
[----:B-1----:R-:W1:Y:S01]  /*0330*/  LDS R3, [UR16+0x34] ;  /* 0x00003410ff037984 */ /* 0x002e620008000800 */
[----:B--2---:R-:W2:Y:S03]  /*0340*/  LDC.64 R10, c[0x0][0x238] ;  /* 0x00008e00ff0a7b82 */ /* 0x004ea60000000a00 */
[----:B------:R-:W3:Y:S01]  /*0350*/  LDS R2, [UR16+0x1c] ;  /* 0x00001c10ff027984 */ /* 0x000ee20008000800 */
[C---:B--2---:R-:W-:Y:S01]  /*0360*/  SHF.L.U64.HI R8, R10.reuse, 0x1, R11 ;  /* 0x000000010a087819 */ /* 0x044fe2000001020b */
[----:B------:R-:W-:-:S03]  /*0370*/  IMAD.SHL.U32 R5, R10, 0x2, RZ ;  /* 0x000000020a057824 */ /* 0x000fc600078e00ff */
[--C-:B------:R-:W-:Y:S02]  /*0380*/  SHF.R.U32.HI R7, RZ, 0x4, R8.reuse ;  /* 0x00000004ff077819 */ /* 0x100fe40000011608 */
[----:B------:R-:W-:-:S05]  /*0390*/  SHF.R.U64 R5, R5, 0x4, R8 ;  /* 0x0000000405057819 */ /* 0x000fca0000001208 */
[----:B------:R4:W-:Y:S01]  /*03a0*/  STS [UR16+0xc], R5 ;  /* 0x00000c05ff007988 */ /* 0x0009e20008000810 */
[----:B-1----:R-:W-:Y:S02]  /*03b0*/  LOP3.LUT R3, R3, 0x7, RZ, 0xb8, !PT ;  /* 0x0000000703037812 */ /* 0x002fe400078eb8ff */
[----:B---3--:R-:W-:-:S03]  /*03c0*/  LOP3.LUT R2, R2, 0xf, R7, 0xb8, !PT ;  /* 0x0000000f02027812 */ /* 0x008fc600078eb807 */
[----:B------:R4:W-:Y:S04]  /*03d0*/  STS [UR16+0x34], R3 ;  /* 0x00003403ff007988 */ /* 0x0009e80008000810 */
[----:B------:R4:W-:Y:S02]  /*03e0*/  STS [UR16+0x1c], R2 ;  /* 0x00001c02ff007988 */ /* 0x0009e40008000810 */
.L_x_5:
[----:B------:R-:W-:Y:S05]  /*03f0*/  BSYNC B0 ;  /* 0x0000000000007941 */ /* 0x000fea0003800000 */
.L_x_4:
[----:B------:R-:W-:Y:S04]  /*0400*/  BSSY B1, `(.L_x_6) ;  /* 0x000001a000017945 */ /* 0x000fe80003800000 */
[----:B------:R-:W-:Y:S04]  /*0410*/  BSSY B0, `(.L_x_7) ;  /* 0x0000015000007945 */ /* 0x000fe80003800000 */
[----:B------:R-:W-:Y:S05]  /*0420*/  @P2 BRA `(.L_x_8) ;  /* 0x0000000000202947 */ /* 0x000fea0003800000 */
[----:B-12-4-:R-:W1:Y:S02]  /*0430*/  LDS R2, [UR16+0x34] ;  /* 0x00003410ff027984 */ /* 0x016e640008000800 */
[----:B-1----:R-:W-:-:S05]  /*0440*/  LOP3.LUT R2, R2, 0x38, RZ, 0xb8, !PT ;  /* 0x0000003802027812 */ /* 0x002fca00078eb8ff */
[----:B------:R1:W-:Y:S01]  /*0450*/  STS [UR16+0x34], R2 ;  /* 0x00003402ff007988 */ /* 0x0003e20008000810 */
[----:B------:R-:W-:Y:S05]  /*0460*/  @P2 BRA `(.L_x_9) ;  /* 0x0000000000202947 */ /* 0x000fea0003800000 */
[----:B-1----:R-:W1:Y:S01]  /*0470*/  LDS R2, [UR16+0x8] ;  /* 0x00000810ff027984 */ /* 0x002e620008000800 */
[----:B------:R-:W-:-:S05]  /*0480*/  IMAD.MOV.U32 R3, RZ, RZ, 0x780 ;  /* 0x00000780ff037424 */ /* 0x000fca00078e00ff */
[----:B-1----:R-:W-:-:S05]  /*0490*/  LOP3.LUT R2, R2, 0x500, R3, 0xd8, !PT ;  /* 0x0000050002027812 */ /* 0x002fca00078ed803 */
[----:B------:R3:W-:Y:S02]  /*04a0*/  STS [UR16+0x8], R2 ;  /* 0x00000802ff007988 */ /* 0x0007e40008000810 */
.L_x_8:
[----:B------:R-:W-:Y:S05]  /*04b0*/  @P2 BRA `(.L_x_10) ;  /* 0x0000000000282947 */ /* 0x000fea0003800000 */
[----:B-1234-:R-:W1:Y:S02]  /*04c0*/  LDS R2, [UR16+0x8] ;  /* 0x00000810ff027984 */ /* 0x01ee640008000800 */
[----:B-1----:R-:W-:-:S05]  /*04d0*/  LOP3.LUT R2, R2, 0x1800, RZ, 0xb8, !PT ;  /* 0x0000180002027812 */ /* 0x002fca00078eb8ff */
[----:B------:R2:W-:Y:S02]  /*04e0*/  STS [UR16+0x8], R2 ;  /* 0x00000802ff007988 */ /* 0x0005e40008000810 */
.L_x_9:
[----:B------:R-:W-:Y:S05]  /*04f0*/  @P2 BREAK B0 ;  /* 0x0000000000002942 */ /* 0x000fea0003800000 */
[----:B------:R-:W-:Y:S05]  /*0500*/  @P2 BRA `(.L_x_11) ;  /* 0x0000000000242947 */ /* 0x000fea0003800000 */
[----:B------:R-:W3:Y:S01]  /*0510*/  LDS R3, [UR16+0x8] ;  /* 0x00000810ff037984 */ /* 0x000ee20008000800 */
[----:B-12---:R-:W-:-:S05]  /*0520*/  IMAD.MOV.U32 R2, RZ, RZ, 0x6000 ;  /* 0x00006000ff027424 */ /* 0x006fca00078e00ff */
[----:B---3--:R-:W-:-:S04]  /*0530*/  LOP3.LUT R2, R3, 0x6000, R2, 0xd8, !PT ;  /* 0x0000600003027812 */ /* 0x008fc800078ed802 */
[----:B------:R-:W-:-:S05]  /*0540*/  LOP3.LUT R2, R2, 0x400000, RZ, 0xb8, !PT ;  /* 0x0040000002027812 */ /* 0x000fca00078eb8ff */
[----:B------:R5:W-:Y:S02]  /*0550*/  STS [UR16+0x8], R2 ;  /* 0x00000802ff007988 */ /* 0x000be40008000810 */
.L_x_10:
[----:B------:R-:W-:Y:S05]  /*0560*/  BSYNC B0 ;  /* 0x0000000000007941 */ /* 0x000fea0003800000 */
.L_x_7:
[----:B-12345:R-:W1:Y:S02]  /*0570*/  @!P2 LDS R2, [UR16+0x8] ;  /* 0x00000810ff02a984 */ /* 0x03ee640008000800 */
[----:B-1----:R-:W-:-:S05]  /*0580*/  @!P2 LOP3.LUT R2, R2, 0x8000, RZ, 0xb8, !PT ;  /* 0x000080000202a812 */ /* 0x002fca00078eb8ff */
[----:B------:R3:W-:Y:S02]  /*0590*/  @!P2 STS [UR16+0x8], R2 ;  /* 0x00000802ff00a988 */ /* 0x0007e40008000810 */
.L_x_11:
[----:B------:R-:W-:Y:S05]  /*05a0*/  BSYNC B1 ;  /* 0x0000000000017941 */ /* 0x000fea0003800000 */
.L_x_6:
[----:B------:R-:W-:Y:S05]  /*05b0*/  WARPSYNC.ALL ;  /* 0x0000000000007948 */ /* 0x000fea0003800000 */
[----:B------:R-:W-:Y:S05]  /*05c0*/  @P0 BRA `(.L_x_12) ;  /* 0x0000000000280947 */ /* 0x000fea0003800000 */
[----:B-123--:R-:W1:Y:S01]  /*05d0*/  S2R R2, SR_LANEID ;  /* 0x0000000000027919 */ /* 0x00ee620000000000 */
[----:B------:R-:W-:Y:S05]  /*05e0*/  WARPSYNC.ALL ;  /* 0x0000000000007948 */ /* 0x000fea0003800000 */
[----:B-1----:R-:W-:-:S05]  /*05f0*/  IMAD.SHL.U32 R5, R2, 0x4, RZ ;  /* 0x0000000402057824 */ /* 0x002fca00078e00ff */
[----:B------:R-:W1:Y:S01]  /*0600*/  LDS R7, [R5+UR16] ;  /* 0x0000001005077984 */ /* 0x000e620008000800 */
[----:B------:R-:W-:-:S05]  /*0610*/  IADD3 R2, P1, R5, UR18, RZ ;  /* 0x0000001205027c10 */ /* 0x000fca000ff3e0ff */
[----:B------:R-:W-:-:S05]  /*0620*/  IMAD.X R3, RZ, RZ, UR19, P1 ;  /* 0x00000013ff037e24 */ /* 0x000fca00088e06ff */
[----:B-1----:R4:W5:Y:S01]  /*0630*/  ATOMG.E.EXCH.STRONG.GPU PT, RZ, [R2], R7 ;  /* 0x0000000702ff73a8 */ /* 0x00296200041ee100 */
[----:B------:R-:W-:-:S04]  /*0640*/  DEPBAR {5,4,3,2,1,0} ;  /* 0x0000003f0000791a */ /* 0x000fc80000000000 */
[----:B------:R4:W-:Y:S01]  /*0650*/  UTMACCTL.IV [UR18] ;  /* 0x00000000120079b9 */ /* 0x0009e20008000000 */
[----:B------:R-:W-:Y:S01]  /*0660*/  NOP ;  /* 0x0000000000007918 */ /* 0x000fe20000000000 */
.L_x_12:
[----:B------:R-:W-:Y:S05]  /*0670*/  @P0 BRA `(.L_x_13) ;  /* 0x00000000000c0947 */ /* 0x000fea0003800000 */
[----:B------:R0:W-:Y:S01]  /*0680*/  UTMACMDFLUSH ;  /* 0x00000000000079b7 */ /* 0x0001e20000000000 */
[----:B------:R-:W-:Y:S05]  /*0690*/  @P0 BRA `(.L_x_13) ;  /* 0x0000000000040947 */ /* 0x000fea0003800000 */
[----:B------:R-:W-:-:S04]  /*06a0*/  DEPBAR.LE SB0, 0x0 ;  /* 0x000080000000791a */ /* 0x000fc80000000000 */
.L_x_13:
[----:B------:R-:W-:Y:S05]  /*06b0*/  WARPSYNC.ALL ;  /* 0x0000000000007948 */ /* 0x000fea0003800000 */
[----:B-----5:R-:W-:Y:S06]  /*06c0*/  BAR.SYNC.DEFER_BLOCKING 0x0 ;  /* 0x0000000000007b1d */ /* 0x020fec0000010000 */
[----:B------:R-:W-:Y:S02]  /*06d0*/  BSSY B1, `(.L_x_14) ;  /* 0x000000b000017945 */ /* 0x000fe40003800000 */
[----:B------:R-:W-:Y:S06]  /*06e0*/  BAR.SYNC.DEFER_BLOCKING 0x0 ;  /* 0x0000000000007b1d */ /* 0x000fec0000010000 */
[----:B------:R5:W-:Y:S01]  /*06f0*/  @!P0 STS [R12], RZ ;  /* 0x000000ff0c008388 */ /* 0x000be20000000800 */
[----:B------:R-:W-:Y:S01]  /*0700*/  NOP ;  /* 0x0000000000007918 */ /* 0x000fe20000000000 */
[----:B------:R-:W-:Y:S05]  /*0710*/  @P2 BRA `(.L_x_15) ;  /* 0x0000000000182947 */ /* 0x000fea0003800000 */
[----:B-1234-:R-:W1:Y:S01]  /*0720*/  LDS R2, [UR16+0x8] ;  /* 0x00000810ff027984 */ /* 0x01ee620008000800 */
[----:B------:R-:W2:Y:S01]  /*0730*/  LDC.64 R10, c[0x0][0x218] ;  /* 0x00008600ff0a7b82 */ /* 0x000ea20000000a00 */
[----:B------:R-:W-:Y:S02]  /*0740*/  IMAD.MOV.U32 R3, RZ, RZ, 0x70 ;  /* 0x00000070ff037424 */ /* 0x000fe400078e00ff */
[----:B--2---:R2:W-:Y:S03]  /*0750*/  STS.64 [UR16], R10 ;  /* 0x0000000aff007988 */ /* 0x0045e60008000a10 */
[----:B-1----:R-:W-:-:S05]  /*0760*/  LOP3.LUT R2, R2, 0x10, R3, 0xd8, !PT ;  /* 0x0000001002027812 */ /* 0x002fca00078ed803 */
[----:B------:R2:W-:Y:S02]  /*0770*/  STS [UR16+0x8], R2 ;  /* 0x00000802ff007988 */ /* 0x0005e40008000810 */
.L_x_15:
[----:B----4-:R-:W-:Y:S05]  /*0780*/  BSYNC B1 ;  /* 0x0000000000017941 */ /* 0x010fea0003800000 */
.L_x_14:
[----:B------:R-:W-:Y:S04]  /*0790*/  BSSY B2, `(.L_x_16) ;  /* 0x000000f000027945 */ /* 0x000fe80003800000 */
[----:B------:R-:W-:Y:S04]  /*07a0*/  BSSY B1, `(.L_x_17) ;  /* 0x000000c000017945 */ /* 0x000fe80003800000 */
[----:B------:R-:W-:Y:S05]  /*07b0*/  @P2 BRA `(.L_x_18) ;  /* 0x0000000000282947 */ /* 0x000fea0003800000 */
[----:B-123--:R-:W1:Y:S01]  /*07c0*/  LDS R2, [UR16+0x34] ;  /* 0x00003410ff027984 */ /* 0x00ee620008000800 */
[----:B------:R-:W-:Y:S01]  /*07d0*/  IMAD.MOV.U32 R3, RZ, RZ, 0x3f000000 ;  /* 0x3f000000ff037424 */ /* 0x000fe200078e00ff */
[----:B------:R-:W-:Y:S05]  /*07e0*/  @P2 BREAK B1 ;  /* 0x0000000000012942 */ /* 0x000fea0003800000 */
[----:B-1----:R-:W-:-:S05]  /*07f0*/  LOP3.LUT R2, R2, 0xff000000, R3, 0xb8, !PT ;  /* 0xff00000002027812 */ /* 0x002fca00078eb803 */
[----:B------:R1:W-:Y:S01]  /*0800*/  STS [UR16+0x34], R2 ;  /* 0x00003402ff007988 */ /* 0x0003e20008000810 */
[----:B------:R-:W-:Y:S05]  /*0810*/  @P2 BRA `(.L_x_19) ;  /* 0x0000000000182947 */ /* 0x000fea0003800000 */
[----:B------:R-:W2:Y:S01]  /*0820*/  LDS R3, [UR16+0x38] ;  /* 0x00003810ff037984 */ /* 0x000ea20008000800 */
[----:B-1----:R-:W-:-:S05]  /*0830*/  IMAD.MOV.U32 R2, RZ, RZ, 0xff ;  /* 0x000000ffff027424 */ /* 0x002fca00078e00ff */
[----:B--2---:R-:W-:-:S05]  /*0840*/  LOP3.LUT R2, R3, 0xff, R2, 0xb8, !PT ;  /* 0x000000ff03027812 */ /* 0x004fca00078eb802 */
[----:B------:R4:W-:Y:S02]  /*0850*/  STS [UR16+0x38], R2 ;  /* 0x00003802ff007988 */ /* 0x0009e40008000810 */
.L_x_18:
[----:B------:R-:W-:Y:S05]  /*0860*/  BSYNC B1 ;  /* 0x0000000000017941 */ /* 0x000fea0003800000 */
.L_x_17:
[----:B------:R1:W-:Y:S02]  /*0870*/  @!P2 STS [UR16+0x20], R9 ;  /* 0x00002009ff00a988 */ /* 0x0003e40008000810 */
.L_x_19:
[----:B------:R-:W-:Y:S05]  /*0880*/  BSYNC B2 ;  /* 0x0000000000027941 */ /* 0x000fea0003800000 */
.L_x_16:
[----:B------:R-:W-:Y:S05]  /*0890*/  WARPSYNC.ALL ;  /* 0x0000000000007948 */ /* 0x000fea0003800000 */
[----:B------:R-:W2:Y:S01]  /*08a0*/  LDC R5, c[0x0][0x22c] ;  /* 0x00008b00ff057b82 */ /* 0x000ea20000000800 */
[----:B------:R-:W-:Y:S01]  /*08b0*/  BSSY B2, `(.L_x_20) ;  /* 0x0000010000027945 */ /* 0x000fe20003800000 */
[----:B--2---:R-:W-:-:S05]  /*08c0*/  VIADD R5, R5, 0xffffffff ;  /* 0xffffffff05057836 */ /* 0x004fca0000000000 */
[----:B------:R2:W-:Y:S01]  /*08d0*/  @!P2 STS [UR16+0x24], R5 ;  /* 0x00002405ff00a988 */ /* 0x0005e20008000810 */
[----:B------:R-:W-:Y:S05]  /*08e0*/  @P2 BRA `(.L_x_21) ;  /* 0x0000000000302947 */ /* 0x000fea0003800000 */
[----:B------:R-:W2:Y:S01]  /*08f0*/  LDS R3, [UR16+0x34] ;  /* 0x00003410ff037984 */ /* 0x000ea20008000800 */
[----:B------:R-:W2:Y:S03]  /*0900*/  LDC.64 R10, c[0x0][0x240] ;  /* 0x00009000ff0a7b82 */ /* 0x000ea60000000a00 */
[----:B-1-34-:R-:W1:Y:S01]  /*0910*/  LDS R2, [UR16+0x1c] ;  /* 0x00001c10ff027984 */ /* 0x01ae620008000800 */
[C---:B--2---:R-:W-:Y:S01]  /*0920*/  SHF.L.U64.HI R8, R10.reuse, 0x1, R11 ;  /* 0x000000010a087819 */ /* 0x044fe2000001020b */
[----:B------:R-:W-:-:S03]  /*0930*/  IMAD.SHL.U32 R7, R10, 0x2, RZ ;  /* 0x000000020a077824 */ /* 0x000fc600078e00ff */
[--C-:B------:R-:W-:Y:S02]  /*0940*/  SHF.R.U32.HI R9, RZ, 0x4, R8.reuse ;  /* 0x00000004ff097819 */ /* 0x100fe40000011608 */
[----:B------:R-:W-:-:S05]  /*0950*/  SHF.R.U64 R7, R7, 0x4, R8 ;  /* 0x0000000407077819 */ /* 0x000fca0000001208 */
[----:B------:R2:W-:Y:S01]  /*0960*/  STS [UR16+0xc], R7 ;  /* 0x00000c07ff007988 */ /* 0x0005e20008000810 */
[----:B------:R-:W-:Y:S02]  /*0970*/  LOP3.LUT R3, R3, 0x7, RZ, 0xb8, !PT ;  /* 0x0000000703037812 */ /* 0x000fe400078eb8ff */
[----:B-1----:R-:W-:-:S03]  /*0980*/  LOP3.LUT R2, R2, 0xf, R9, 0xb8, !PT ;  /* 0x0000000f02027812 */ /* 0x002fc600078eb809 */
[----:B------:R2:W-:Y:S04]  /*0990*/  STS [UR16+0x34], R3 ;  /* 0x00003403ff007988 */ /* 0x0005e80008000810 */
[----:B------:R2:W-:Y:S02]  /*09a0*/  STS [UR16+0x1c], R2 ;  /* 0x00001c02ff007988 */ /* 0x0005e40008000810 */
.L_x_21:
[----:B------:R-:W-:Y:S05]  /*09b0*/  BSYNC B2 ;  /* 0x0000000000027941 */ /* 0x000fea0003800000 */
.L_x_20:
[----:B------:R-:W-:Y:S04]  /*09c0*/  BSSY B3, `(.L_x_22) ;  /* 0x000001a000037945 */ /* 0x000fe80003800000 */
[----:B------:R-:W-:Y:S04]  /*09d0*/  BSSY B2, `(.L_x_23) ;  /* 0x0000015000027945 */ /* 0x000fe80003800000 */
[----:B------:R-:W-:Y:S05]  /*09e0*/  @P2 BRA `(.L_x_24) ;  /* 0x0000000000202947 */ /* 0x000fea0003800000 */
[----:B-1234-:R-:W1:Y:S02]  /*09f0*/  LDS R2, [UR16+0x34] ;  /* 0x00003410ff027984 */ /* 0x01ee640008000800 */
[----:B-1----:R-:W-:-:S05]  /*0a00*/  LOP3.LUT R2, R2, 0x38, RZ, 0xb8, !PT ;  /* 0x0000003802027812 */ /* 0x002fca00078eb8ff */
[----:B------:R1:W-:Y:S01]  /*0a10*/  STS [UR16+0x34], R2 ;  /* 0x00003402ff007988 */ /* 0x0003e20008000810 */
[----:B------:R-:W-:Y:S05]  /*0a20*/  @P2 BRA `(.L_x_25) ;  /* 0x0000000000202947 */ /* 0x000fea0003800000 */
[----:B-1----:R-:W1:Y:S01]  /*0a30*/  LDS R2, [UR16+0x8] ;  /* 0x00000810ff027984 */ /* 0x002e620008000800 */
[----:B------:R-:W-:-:S05]  /*0a40*/  IMAD.MOV.U32 R3, RZ, RZ, 0x780 ;  /* 0x00000780ff037424 */ /* 0x000fca00078e00ff */
[----:B-1----:R-:W-:-:S05]  /*0a50*/  LOP3.LUT R2, R2, 0x500, R3, 0xd8, !PT ;  /* 0x0000050002027812 */ /* 0x002fca00078ed803 */
[----:B------:R1:W-:Y:S02]  /*0a60*/  STS [UR16+0x8], R2 ;  /* 0x00000802ff007988 */ /* 0x0003e40008000810 */
.L_x_24:
[----:B------:R-:W-:Y:S05]  /*0a70*/  @P2 BRA `(.L_x_26) ;  /* 0x0000000000282947 */ /* 0x000fea0003800000 */
[----:B-1234-:R-:W1:Y:S02]  /*0a80*/  LDS R2, [UR16+0x8] ;  /* 0x00000810ff027984 */ /* 0x01ee640008000800 */
[----:B-1----:R-:W-:-:S05]  /*0a90*/  LOP3.LUT R2, R2, 0x1800, RZ, 0xb8, !PT ;  /* 0x0000180002027812 */ /* 0x002fca00078eb8ff */
[----:B------:R2:W-:Y:S02]  /*0aa0*/  STS [UR16+0x8], R2 ;  /* 0x00000802ff007988 */ /* 0x0005e40008000810 */
.L_x_25:
[----:B------:R-:W-:Y:S05]  /*0ab0*/  @P2 BREAK B2 ;  /* 0x0000000000022942 */ /* 0x000fea0003800000 */
[----:B------:R-:W-:Y:S05]  /*0ac0*/  @P2 BRA `(.L_x_27) ;  /* 0x0000000000242947 */ /* 0x000fea0003800000 */
[----:B-12---:R-:W1:Y:S01]  /*0ad0*/  LDS R2, [UR16+0x8] ;  /* 0x00000810ff027984 */ /* 0x006e620008000800 */
[----:B------:R-:W-:-:S05]  /*0ae0*/  IMAD.MOV.U32 R3, RZ, RZ, 0x6000 ;  /* 0x00006000ff037424 */ /* 0x000fca00078e00ff */
[----:B-1----:R-:W-:-:S04]  /*0af0*/  LOP3.LUT R2, R2, 0x6000, R3, 0xd8, !PT ;  /* 0x0000600002027812 */ /* 0x002fc800078ed803 */
[----:B------:R-:W-:-:S05]  /*0b00*/  LOP3.LUT R2, R2, 0x400000, RZ, 0xb8, !PT ;  /* 0x0040000002027812 */ /* 0x000fca00078eb8ff */
[----:B------:R1:W-:Y:S02]  /*0b10*/  STS [UR16+0x8], R2 ;  /* 0x00000802ff007988 */ /* 0x0003e40008000810 */
.L_x_26:
[----:B------:R-:W-:Y:S05]  /*0b20*/  BSYNC B2 ;  /* 0x0000000000027941 */ /* 0x000fea0003800000 */
.L_x_23:
[----:B-1234-:R-:W1:Y:S02]  /*0b30*/  @!P2 LDS R2, [UR16+0x8] ;  /* 0x00000810ff02a984 */ /* 0x01ee640008000800 */
[----:B-1----:R-:W-:-:S05]  /*0b40*/  @!P2 LOP3.LUT R2, R2, 0x8000, RZ, 0xb8, !PT ;  /* 0x000080000202a812 */ /* 0x002fca00078eb8ff */
[----:B------:R3:W-:Y:S02]  /*0b50*/  @!P2 STS [UR16+0x8], R2 ;  /* 0x00000802ff00a988 */ /* 0x0007e40008000810 */
.L_x_27:
[----:B------:R-:W-:Y:S05]  /*0b60*/  BSYNC B3 ;  /* 0x0000000000037941 */ /* 0x000fea0003800000 */
.L_x_22:
[----:B------:R-:W-:Y:S05]  /*0b70*/  WARPSYNC.ALL ;  /* 0x0000000000007948 */ /* 0x000fea0003800000 */
[----:B------:R-:W-:-:S04]  /*0b80*/  UIADD3 UR21, UR5, 0x80, URZ ;  /* 0x0000008005157890 */ /* 0x000fc8000fffe03f */
[----:B------:R-:W-:-:S04]  /*0b90*/  UIADD3 UR20, UP0, UR21, UR22, URZ ;  /* 0x0000001615147290 */ /* 0x000fc8000ff1e03f */
[----:B------:R-:W-:Y:S01]  /*0ba0*/  ULEA.HI.X.SX32 UR21, UR21, UR23, 0x1, UP0 ;  /* 0x0000001715157291 */ /* 0x000fe200080f0e3f */
[----:B------:R-:W-:Y:S11]  /*0bb0*/  @P0 BRA `(.L_x_28) ;  /* 0x0000000000280947 */ /* 0x000ff60003800000 */
[----:B-123--:R-:W1:Y:S01]  /*0bc0*/  S2R R2, SR_LANEID ;  /* 0x0000000000027919 */ /* 0x00ee620000000000 */
[----:B------:R-:W-:Y:S05]  /*0bd0*/  WARPSYNC.ALL ;  /* 0x0000000000007948 */ /* 0x000fea0003800000 */
[----:B-1----:R-:W-:-:S05]  /*0be0*/  IMAD.SHL.U32 R8, R2, 0x4, RZ ;  /* 0x0000000402087824 */ /* 0x002fca00078e00ff */
[----:B------:R-:W1:Y:S01]  /*0bf0*/  LDS R7, [R8+UR16] ;  /* 0x0000001008077984 */ /* 0x000e620008000800 */
[----:B------:R-:W-:-:S05]  /*0c00*/  IADD3 R2, P1, R8, UR20, RZ ;  /* 0x0000001408027c10 */ /* 0x000fca000ff3e0ff */
[----:B------:R-:W-:-:S05]  /*0c10*/  IMAD.X R3, RZ, RZ, UR21, P1 ;  /* 0x00000015ff037e24 */ /* 0x000fca00088e06ff */
[----:B-1----:R4:W2:Y:S01]  /*0c20*/  ATOMG.E.EXCH.STRONG.GPU PT, RZ, [R2], R7 ;  /* 0x0000000702ff73a8 */ /* 0x0028a200041ee100 */
[----:B------:R-:W-:-:S04]  /*0c30*/  DEPBAR {5,4,3,2,1,0} ;  /* 0x0000003f0000791a */ /* 0x000fc80000000000 */
[----:B------:R4:W-:Y:S01]  /*0c40*/  UTMACCTL.IV [UR20] ;  /* 0x00000000140079b9 */ /* 0x0009e20008000000 */
[----:B------:R-:W-:Y:S01]  /*0c50*/  NOP ;  /* 0x0000000000007918 */ /* 0x000fe20000000000 */
.L_x_28:
[----:B------:R-:W-:Y:S05]  /*0c60*/  @P0 BRA `(.L_x_29) ;  /* 0x00000000000c0947 */ /* 0x000fea0003800000 */
[----:B------:R0:W-:Y:S01]  /*0c70*/  UTMACMDFLUSH ;  /* 0x00000000000079b7 */ /* 0x0001e20000000000 */
[----:B------:R-:W-:Y:S05]  /*0c80*/  @P0 BRA `(.L_x_29) ;  /* 0x0000000000040947 */ /* 0x000fea0003800000 */
[----:B------:R-:W-:-:S04]  /*0c90*/  DEPBAR.LE SB0, 0x0 ;  /* 0x000080000000791a */ /* 0x000fc80000000000 */
.L_x_29:
[----:B------:R-:W-:Y:S05]  /*0ca0*/  WARPSYNC.ALL ;  /* 0x0000000000007948 */ /* 0x000fea0003800000 */
[----:B--2---:R-:W-:Y:S06]  /*0cb0*/  BAR.SYNC.DEFER_BLOCKING 0x0 ;  /* 0x0000000000007b1d */ /* 0x004fec0000010000 */
[----:B------:R-:W-:Y:S02]  /*0cc0*/  BSSY B3, `(.L_x_30) ;  /* 0x000000b000037945 */ /* 0x000fe40003800000 */
[----:B------:R-:W-:Y:S06]  /*0cd0*/  BAR.SYNC.DEFER_BLOCKING 0x0 ;  /* 0x0000000000007b1d */ /* 0x000fec0000010000 */
[----:B------:R2:W-:Y:S01]  /*0ce0*/  @!P0 STS [R12], RZ ;  /* 0x000000ff0c008388 */ /* 0x0005e20000000800 */
[----:B------:R-:W-:Y:S01]  /*0cf0*/  NOP ;  /* 0x0000000000007918 */ /* 0x000fe20000000000 */
[----:B------:R-:W-:Y:S05]  /*0d00*/  @P2 BRA `(.L_x_31) ;  /* 0x0000000000182947 */ /* 0x000fea0003800000 */
[----:B-1-34-:R-:W1:Y:S01]  /*0d10*/  LDS R2, [UR16+0x8] ;  /* 0x00000810ff027984 */ /* 0x01ae620008000800 */
[----:B------:R-:W3:Y:S01]  /*0d20*/  LDC.64 R8, c[0x0][0x220] ;  /* 0x00008800ff087b82 */ /* 0x000ee20000000a00 */
[----:B------:R-:W-:Y:S02]  /*0d30*/  IMAD.MOV.U32 R3, RZ, RZ, 0x70 ;  /* 0x00000070ff037424 */ /* 0x000fe400078e00ff */
[----:B---3--:R3:W-:Y:S03]  /*0d40*/  STS.64 [UR16], R8 ;  /* 0x00000008ff007988 */ /* 0x0087e60008000a10 */
[----:B-1----:R-:W-:-:S05]  /*0d50*/  LOP3.LUT R2, R2, 0x10, R3, 0xd8, !PT ;  /* 0x0000001002027812 */ /* 0x002fca00078ed803 */
[----:B------:R3:W-:Y:S02]  /*0d60*/  STS [UR16+0x8], R2 ;  /* 0x00000802ff007988 */ /* 0x0007e40008000810 */
.L_x_31:
[----:B----4-:R-:W-:Y:S05]  /*0d70*/  BSYNC B3 ;  /* 0x0000000000037941 */ /* 0x010fea0003800000 */
.L_x_30:
[----:B------:R-:W-:Y:S04]  /*0d80*/  BSSY B4, `(.L_x_32) ;  /* 0x0000011000047945 */ /* 0x000fe80003800000 */
[----:B------:R-:W-:Y:S04]  /*0d90*/  BSSY B3, `(.L_x_33) ;  /* 0x000000e000037945 */ /* 0x000fe80003800000 */
[----:B------:R-:W-:Y:S05]  /*0da0*/  @P2 BRA `(.L_x_34) ;  /* 0x0000000000242947 */ /* 0x000fea0003800000 */
[----:B-1-3--:R-:W1:Y:S01]  /*0db0*/  LDS R2, [UR16+0x34] ;  /* 0x00003410ff027984 */ /* 0x00ae620008000800 */
[----:B------:R-:W-:-:S05]  /*0dc0*/  IMAD.MOV.U32 R3, RZ, RZ, 0x3f000000 ;  /* 0x3f000000ff037424 */ /* 0x000fca00078e00ff */
[----:B-1----:R-:W-:-:S05]  /*0dd0*/  LOP3.LUT R2, R2, 0xff000000, R3, 0xb8, !PT ;  /* 0xff00000002027812 */ /* 0x002fca00078eb803 */
[----:B------:R1:W-:Y:S01]  /*0de0*/  STS [UR16+0x34], R2 ;  /* 0x00003402ff007988 */ /* 0x0003e20008000810 */
[----:B------:R-:W-:Y:S05]  /*0df0*/  @P2 BRA `(.L_x_35) ;  /* 0x00000000001c2947 */ /* 0x000fea0003800000 */
[----:B-1----:R-:W1:Y:S01]  /*0e00*/  LDS R2, [UR16+0x38] ;  /* 0x00003810ff027984 */ /* 0x002e620008000800 */
[----:B------:R-:W-:-:S05]  /*0e10*/  IMAD.MOV.U32 R3, RZ, RZ, 0x3f ;  /* 0x0000003fff037424 */ /* 0x000fca00078e00ff */
[----:B-1----:R-:W-:-:S05]  /*0e20*/  LOP3.LUT R2, R2, 0xff, R3, 0xb8, !PT ;  /* 0x000000ff02027812 */ /* 0x002fca00078eb803 */
[----:B------:R4:W-:Y:S02]  /*0e30*/  STS [UR16+0x38], R2 ;  /* 0x00003802ff007988 */ /* 0x0009e40008000810 */
.L_x_34:
[----:B------:R-:W-:Y:S05]  /*0e40*/  @P2 BREAK B3 ;  /* 0x0000000000032942 */ /* 0x000fea0003800000 */
[----:B------:R-:W-:Y:S05]  /*0e50*/  @P2 BRA `(.L_x_36) ;  /* 0x00000000000c2947 */ /* 0x000fea0003800000 */
[----:B------:R1:W-:Y:S02]  /*0e60*/  STS [UR16+0x20], R5 ;  /* 0x00002005ff007988 */ /* 0x0003e40008000810 */
.L_x_35:
[----:B------:R-:W-:Y:S05]  /*0e70*/  BSYNC B3 ;  /* 0x0000000000037941 */ /* 0x000fea0003800000 */
.L_x_33:
[----:B------:R1:W-:Y:S02]  /*0e80*/  @!P2 STS [UR16+0x24], R4 ;  /* 0x00002404ff00a988 */ /* 0x0003e40008000810 */
.L_x_36:
[----:B------:R-:W-:Y:S05]  /*0e90*/  BSYNC B4 ;  /* 0x0000000000047941 */ /* 0x000fea0003800000 */
.L_x_32:
[----:B------:R-:W-:Y:S05]  /*0ea0*/  WARPSYNC.ALL ;  /* 0x0000000000007948 */ /* 0x000fea0003800000 */
[----:B------:R-:W-:Y:S04]  /*0eb0*/  BSSY B4, `(.L_x_37) ;  /* 0x000000e000047945 */ /* 0x000fe80003800000 */
[----:B------:R-:W-:Y:S05]  /*0ec0*/  @P2 BRA `(.L_x_38) ;  /* 0x0000000000302947 */ /* 0x000fea0003800000 */
[----:B------:R-:W5:Y:S01]  /*0ed0*/  LDS R3, [UR16+0x34] ;  /* 0x00003410ff037984 */ /* 0x000f620008000800 */
[----:B-1----:R-:W1:Y:S03]  /*0ee0*/  LDC.64 R4, c[0x0][0x248] ;  /* 0x00009200ff047b82 */ /* 0x002e660000000a00 */
[----:B---34-:R-:W3:Y:S01]  /*0ef0*/  LDS R2, [UR16+0x1c] ;  /* 0x00001c10ff027984 */ /* 0x018ee20008000800 */
[C---:B-1----:R-:W-:Y:S01]  /*0f00*/  SHF.L.U64.HI R5, R4.reuse, 0x1, R5 ;  /* 0x0000000104057819 */ /* 0x042fe20000010205 */
[----:B------:R-:W-:-:S03]  /*0f10*/  IMAD.SHL.U32 R4, R4, 0x2, RZ ;  /* 0x0000000204047824 */ /* 0x000fc600078e00ff */
[--C-:B------:R-:W-:Y:S02]  /*0f20*/  SHF.R.U32.HI R7, RZ, 0x4, R5.reuse ;  /* 0x00000004ff077819 */ /* 0x100fe40000011605 */
[----:B------:R-:W-:-:S05]  /*0f30*/  SHF.R.U64 R4, R4, 0x4, R5 ;  /* 0x0000000404047819 */ /* 0x000fca0000001205 */
[----:B------:R1:W-:Y:S01]  /*0f40*/  STS [UR16+0xc], R4 ;  /* 0x00000c04ff007988 */ /* 0x0003e20008000810 */
[----:B-----5:R-:W-:Y:S02]  /*0f50*/  LOP3.LUT R3, R3, 0x7, RZ, 0xb8, !PT ;  /* 0x0000000703037812 */ /* 0x020fe400078eb8ff */
[----:B---3--:R-:W-:-:S03]  /*0f60*/  LOP3.LUT R2, R2, 0xf, R7, 0xb8, !PT ;  /* 0x0000000f02027812 */ /* 0x008fc600078eb807 */
[----:B------:R1:W-:Y:S04]  /*0f70*/  STS [UR16+0x34], R3 ;  /* 0x00003403ff007988 */ /* 0x0003e80008000810 */
[----:B------:R1:W-:Y:S02]  /*0f80*/  STS [UR16+0x1c], R2 ;  /* 0x00001c02ff007988 */ /* 0x0003e40008000810 */
.L_x_38:
[----:B------:R-:W-:Y:S05]  /*0f90*/  BSYNC B4 ;  /* 0x0000000000047941 */ /* 0x000fea0003800000 */
.L_x_37:
        /* <DEDUP_REMOVED lines=11> */
.L_x_41:
[----:B------:R-:W-:Y:S05]  /*1050*/  @P2 BRA `(.L_x_43) ;  /* 0x0000000000282947 */ /* 0x000fea0003800000 */
[----:B-1-34-:R-:W1:Y:S02]  /*1060*/  LDS R2, [UR16+0x8] ;  /* 0x00000810ff027984 */ /* 0x01ae640008000800 */
[----:B-1----:R-:W-:-:S05]  /*1070*/  LOP3.LUT R2, R2, 0x1800, RZ, 0xb8, !PT ;  /* 0x0000180002027812 */ /* 0x002fca00078eb8ff */
[----:B------:R3:W-:Y:S02]  /*1080*/  STS [UR16+0x8], R2 ;  /* 0x00000802ff007988 */ /* 0x0007e40008000810 */
.L_x_42:
[----:B------:R-:W-:Y:S05]  /*1090*/  @P2 BREAK B5 ;  /* 0x0000000000052942 */ /* 0x000fea0003800000 */
[----:B------:R-:W-:Y:S05]  /*10a0*/  @P2 BRA `(.L_x_44) ;  /* 0x0000000000242947 */ /* 0x000fea0003800000 */
[----:B-1-3--:R-:W1:Y:S01]  /*10b0*/  LDS R2, [UR16+0x8] ;  /* 0x00000810ff027984 */ /* 0x00ae620008000800 */
[----:B------:R-:W-:-:S05]  /*10c0*/  IMAD.MOV.U32 R3, RZ, RZ, 0x6000 ;  /* 0x00006000ff037424 */ /* 0x000fca00078e00ff */
[----:B-1----:R-:W-:-:S04]  /*10d0*/  LOP3.LUT R2, R2, 0x6000, R3, 0xd8, !PT ;  /* 0x0000600002027812 */ /* 0x002fc800078ed803 */
[----:B------:R-:W-:-:S05]  /*10e0*/  LOP3.LUT R2, R2, 0x400000, RZ, 0xb8, !PT ;  /* 0x0040000002027812 */ /* 0x000fca00078eb8ff */
[----:B------:R1:W-:Y:S02]  /*10f0*/  STS [UR16+0x8], R2 ;  /* 0x00000802ff007988 */ /* 0x0003e40008000810 */
.L_x_43:
[----:B------:R-:W-:Y:S05]  /*1100*/  BSYNC B5 ;  /* 0x0000000000057941 */ /* 0x000fea0003800000 */
.L_x_40:
[----:B-1-34-:R-:W1:Y:S02]  /*1110*/  @!P2 LDS R2, [UR16+0x8] ;  /* 0x00000810ff02a984 */ /* 0x01ae640008000800 */
[----:B-1----:R-:W-:-:S05]  /*1120*/  @!P2 LOP3.LUT R2, R2, 0x8000, RZ, 0xb8, !PT ;  /* 0x000080000202a812 */ /* 0x002fca00078eb8ff */
[----:B------:R4:W-:Y:S02]  /*1130*/  @!P2 STS [UR16+0x8], R2 ;  /* 0x00000802ff00a988 */ /* 0x0009e40008000810 */
.L_x_44:
[----:B------:R-:W-:Y:S05]  /*1140*/  BSYNC B4 ;  /* 0x0000000000047941 */ /* 0x000fea0003800000 */
.L_x_39:
[----:B------:R-:W-:Y:S05]  /*1150*/  WARPSYNC.ALL ;  /* 0x0000000000007948 */ /* 0x000fea0003800000 */
[----:B------:R-:W-:Y:S01]  /*1160*/  UIADD3 UR5, UR5, 0x100, URZ ;  /* 0x0000010005057890 */ /* 0x000fe2000fffe03f */
[----:B------:R-:W-:Y:S01]  /*1170*/  ISETP.GE.AND P1, PT, R13, 0x1, PT ;  /* 0x000000010d00780c */ /* 0x000fe20003f26270 */
[----:B------:R-:W-:Y:S01]  /*1180*/  IMAD.MOV.U32 R24, RZ, RZ, RZ ;  /* 0x000000ffff187224 */ /* 0x000fe200078e00ff */
[----:B------:R-:W-:Y:S01]  /*1190*/  SHF.R.U32.HI R7, RZ, 0x5, R0 ;  /* 0x00000005ff077819 */ /* 0x000fe20000011600 */
[----:B------:R-:W-:-:S04]  /*11a0*/  UIADD3 UR22, UP0, UR5, UR22, URZ ;  /* 0x0000001605167290 */ /* 0x000fc8000ff1e03f */
[----:B------:R-:W-:Y:S01]  /*11b0*/  ULEA.HI.X.SX32 UR23, UR5, UR23, 0x1, UP0 ;  /* 0x0000001705177291 */ /* 0x000fe200080f0e3f */
[----:B------:R-:W-:Y:S11]  /*11c0*/  @P0 BRA `(.L_x_45) ;  /* 0x0000000000280947 */ /* 0x000ff60003800000 */
[----:B-1-34-:R-:W1:Y:S01]  /*11d0*/  S2R R2, SR_LANEID ;  /* 0x0000000000027919 */ /* 0x01ae620000000000 */
[----:B------:R-:W-:Y:S05]  /*11e0*/  WARPSYNC.ALL ;  /* 0x0000000000007948 */ /* 0x000fea0003800000 */
[----:B-1----:R-:W-:-:S05]  /*11f0*/  IMAD.SHL.U32 R4, R2, 0x4, RZ ;  /* 0x0000000402047824 */ /* 0x002fca00078e00ff */
[----:B------:R-:W1:Y:S01]  /*1200*/  LDS R5, [R4+UR16] ;  /* 0x0000001004057984 */ /* 0x000e620008000800 */
[----:B------:R-:W-:-:S05]  /*1210*/  IADD3 R2, P3, R4, UR22, RZ ;  /* 0x0000001604027c10 */ /* 0x000fca000ff7e0ff */
[----:B------:R-:W-:-:S05]  /*1220*/  IMAD.X R3, RZ, RZ, UR23, P3 ;  /* 0x00000017ff037e24 */ /* 0x000fca00098e06ff */
[----:B-1----:R1:W3:Y:S01]  /*1230*/  ATOMG.E.EXCH.STRONG.GPU PT, RZ, [R2], R5 ;  /* 0x0000000502ff73a8 */ /* 0x0022e200041ee100 */
[----:B------:R-:W-:-:S04]  /*1240*/  DEPBAR {5,4,3,2,1,0} ;  /* 0x0000003f0000791a */ /* 0x000fc80000000000 */
[----:B------:R1:W-:Y:S01]  /*1250*/  UTMACCTL.IV [UR22] ;  /* 0x00000000160079b9 */ /* 0x0003e20008000000 */
[----:B------:R-:W-:Y:S01]  /*1260*/  NOP ;  /* 0x0000000000007918 */ /* 0x000fe20000000000 */
.L_x_45:
[----:B------:R-:W-:Y:S05]  /*1270*/  @P0 BRA `(.L_x_46) ;  /* 0x00000000000c0947 */ /* 0x000fea0003800000 */
[----:B------:R0:W-:Y:S01]  /*1280*/  UTMACMDFLUSH ;  /* 0x00000000000079b7 */ /* 0x0001e20000000000 */
[----:B------:R-:W-:Y:S05]  /*1290*/  @P0 BRA `(.L_x_46) ;  /* 0x0000000000040947 */ /* 0x000fea0003800000 */
[----:B------:R-:W-:-:S04]  /*12a0*/  DEPBAR.LE SB0, 0x0 ;  /* 0x000080000000791a */ /* 0x000fc80000000000 */
.L_x_46:
[----:B------:R-:W-:Y:S05]  /*12b0*/  WARPSYNC.ALL ;  /* 0x0000000000007948 */ /* 0x000fea0003800000 */
[----:B---3--:R-:W-:Y:S01]  /*12c0*/  BAR.SYNC.DEFER_BLOCKING 0x0 ;  /* 0x0000000000007b1d */ /* 0x008fe20000010000 */
[----:B------:R-:W-:Y:S01]  /*12d0*/  R2UR UR17, R7 ;  /* 0x00000000071172ca */ /* 0x000fe200000e0000 */
[----:B------:R-:W-:Y:S01]  /*12e0*/  USHF.L.U32 UR27, UR32, 0x8, URZ ;  /* 0x00000008201b7899 */ /* 0x000fe2000800063f */
[----:B------:R-:W-:Y:S01]  /*12f0*/  IMAD.MOV.U32 R25, RZ, RZ, RZ ;  /* 0x000000ffff197224 */ /* 0x000fe200078e00ff */
[----:B------:R-:W-:Y:S02]  /*1300*/  CS2R R26, SRZ ;  /* 0x00000000001a7805 */ /* 0x000fe4000001ff00 */
[----:B------:R-:W-:Y:S01]  /*1310*/  CS2R R28, SRZ ;  /* 0x00000000001c7805 */ /* 0x000fe2000001ff00 */
[----:B------:R-:W-:Y:S01]  /*1320*/  VOTEU.ALL UP0, P2 ;  /* 0x00000000003f7886 */ /* 0x000fe20001000000 */
[----:B------:R-:W-:Y:S01]  /*1330*/  UMOV UR6, 0x1 ;  /* 0x0000000100067882 */ /* 0x000fe20000000000 */
[----:B------:R-:W-:Y:S01]  /*1340*/  VOTEU.ALL UP1, P2 ;  /* 0x00000000003f7886 */ /* 0x000fe20001020000 */
[----:B------:R-:W-:Y:S01]  /*1350*/  VOTEU.ALL UP2, P2 ;  /* 0x00000000003f7886 */ /* 0x000fe20001040000 */
[----:B------:R-:W-:Y:S01]  /*1360*/  CS2R R30, SRZ ;  /* 0x00000000001e7805 */ /* 0x000fe2000001ff00 */
[----:B------:R-:W-:-:S04]  /*1370*/  @!UP0 UIADD3 UR8, -UR6, 0x100000, URZ ;  /* 0x0010000006088890 */ /* 0x000fc8000fffe13f */
[----:B------:R-:W-:Y:S02]  /*1380*/  @!UP0 USHF.L.U32 UR9, UR8, 0xb, URZ ;  /* 0x0000000b08098899 */ /* 0x000fe4000800063f */
[----:B------:R-:W-:Y:S01]  /*1390*/  @!UP0 USHF.L.U32 UR8, UR8, 0x1, URZ ;  /* 0x0000000108088899 */ /* 0x000fe2000800063f */
        /* <DEDUP_REMOVED lines=9> */
[----:B------:R-:W-:Y:S01]  /*1430*/  VOTEU.ALL UP0, P2 ;  /* 0x00000000003f7886 */ /* 0x000fe20001000000 */
[----:B------:R-:W-:Y:S02]  /*1440*/  CS2R R38, SRZ ;  /* 0x0000000000267805 */ /* 0x000fe4000001ff00 */
[----:B------:R-:W-:Y:S02]  /*1450*/  CS2R R40, SRZ ;  /* 0x0000000000287805 */ /* 0x000fe4000001ff00 */
[----:B------:R-:W-:Y:S02]  /*1460*/  CS2R R42, SRZ ;  /* 0x00000000002a7805 */ /* 0x000fe4000001ff00 */
[----:B------:R-:W-:-:S02]  /*1470*/  CS2R R44, SRZ ;  /* 0x00000000002c7805 */ /* 0x000fc4000001ff00 */
[----:B------:R-:W-:Y:S02]  /*1480*/  CS2R R46, SRZ ;  /* 0x00000000002e7805 */ /* 0x000fe4000001ff00 */
[----:B------:R-:W-:Y:S01]  /*1490*/  CS2R R48, SRZ ;  /* 0x0000000000307805 */ /* 0x000fe2000001ff00 */
[----:B------:R-:W3:Y:S02]  /*14a0*/  FENCE.VIEW.ASYNC.S ;  /* 0x00000000000073c6 */ /* 0x000ee40000000000 */
[----:B---3--:R-:W3:Y:S02]  /*14b0*/  @!UP0 SYNCS.EXCH.64 URZ, [UR16+0x3c000], UR8 ;  /* 0x03c00008103f85b2 */ /* 0x008ee40008000100 */
[----:B---3--:R-:W-:Y:S01]  /*14c0*/  BAR.SYNC.DEFER_BLOCKING 0x0 ;  /* 0x0000000000007b1d */ /* 0x008fe20000010000 */
[----:B------:R-:W-:Y:S02]  /*14d0*/  CS2R R50, SRZ ;  /* 0x0000000000327805 */ /* 0x000fe4000001ff00 */
[----:B------:R-:W-:-:S02]  /*14e0*/  CS2R R52, SRZ ;  /* 0x0000000000347805 */ /* 0x000fc4000001ff00 */
[----:B------:R-:W-:Y:S02]  /*14f0*/  CS2R R54, SRZ ;  /* 0x0000000000367805 */ /* 0x000fe4000001ff00 */
[----:B------:R-:W-:Y:S02]  /*1500*/  CS2R R56, SRZ ;  /* 0x0000000000387805 */ /* 0x000fe4000001ff00 */
[----:B------:R-:W-:Y:S02]  /*1510*/  CS2R R58, SRZ ;  /* 0x00000000003a7805 */ /* 0x000fe4000001ff00 */
[----:B------:R-:W-:Y:S02]  /*1520*/  CS2R R60, SRZ ;  /* 0x00000000003c7805 */ /* 0x000fe4000001ff00 */
        /* <DEDUP_REMOVED lines=12> */
[----:B------:R-:W-:Y:S01]  /*15f0*/  CS2R R86, SRZ ;  /* 0x0000000000567805 */ /* 0x000fe2000001ff00 */
[----:B------:R3:W4:Y:S02]  /*1600*/  @!UP1 SYNCS.EXCH.64 URZ, [UR16+0x3c008], UR10 ;  /* 0x03c0080a103f95b2 */ /* 0x0007240008000100 */
[----:B----4-:R-:W-:Y:S01]  /*1610*/  BAR.SYNC.DEFER_BLOCKING 0x0 ;  /* 0x0000000000007b1d */ /* 0x010fe20000010000 */
[----:B---3--:R-:W-:-:S05]  /*1620*/  USHF.L.U32 UR11, UR33, 0x6, URZ ;  /* 0x00000006210b7899 */ /* 0x008fca000800063f */
[----:B------:R3:W4:Y:S01]  /*1630*/  @!UP2 SYNCS.EXCH.64 URZ, [UR16+0x3c010], UR6 ;  /* 0x03c01006103fa5b2 */ /* 0x0007220008000100 */
[----:B------:R-:W-:Y:S06]  /*1640*/  @!P1 BRA `(.L_x_47) ;  /* 0x0000000400d09947 */ /* 0x000fec0003800000 */
        /* <DEDUP_REMOVED lines=31> */
[----:B------:R-:W-:Y:S01]  /*1840*/  CS2R R86, SRZ ;  /* 0x0000000000567805 */ /* 0x000fe2000001ff00 */
[----:B------:R-:W-:Y:S01]  /*1850*/  UMOV UR5, URZ ;  /* 0x0000003f00057c82 */ /* 0x000fe20008000000 */
[----:B---3--:R-:W-:-:S05]  /*1860*/  UMOV UR6, URZ ;  /* 0x0000003f00067c82 */ /* 0x008fca0008000000 */
.L_x_49:
[----:B----4-:R-:W-:Y:S01]  /*1870*/  BAR.SYNC.DEFER_BLOCKING 0x0 ;  /* 0x0000000000007b1d */ /* 0x010fe20000010000 */
[----:B------:R-:W-:Y:S01]  /*1880*/  ULEA UR30, UR5, UR16, 0x3 ;  /* 0x00000010051e7291 */ /* 0x000fe2000f8e183f */
[----:B-1----:R-:W-:Y:S01]  /*1890*/  @!P2 IMAD.MOV.U32 R2, RZ, RZ, 0x14000 ;  /* 0x00014000ff02a424 */ /* 0x002fe200078e00ff */
[----:B------:R-:W-:Y:S01]  /*18a0*/  ELECT P0, URZ, PT ;  /* 0x00000000003f782f */ /* 0x000fe20003800000 */
[----:B------:R-:W-:-:S03]  /*18b0*/  ULEA UR7, UR5, UR16, 0xe ;  /* 0x0000001005077291 */ /* 0x000fc6000f8e703f */
[----:B------:R-:W-:Y:S01]  /*18c0*/  ISETP.LT.U32.AND P0, PT, R6, 0x40, P0 ;  /* 0x000000400600780c */ /* 0x000fe20000701070 */
[----:B------:R-:W-:Y:S02]  /*18d0*/  ULOP3.LUT UR8, UR17, 0x1, URZ, 0xc0, !UPT ;  /* 0x0000000111087892 */ /* 0x000fe4000f8ec03f */
[----:B------:R-:W-:Y:S02]  /*18e0*/  ULEA UR29, UR5, UR16, 0x10 ;  /* 0x00000010051d7291 */ /* 0x000fe4000f8e803f */
[----:B------:R-:W-:Y:S02]  /*18f0*/  UIADD3 UR28, UR7, 0x30000, URZ ;  /* 0x00030000071c7890 */ /* 0x000fe4000fffe03f */
[----:B------:R-:W-:Y:S02]  /*1900*/  ULEA UR10, UR8, UR6, 0x6 ;  /* 0x00000006080a7291 */ /* 0x000fe4000f8e303f */
[----:B------:R-:W-:Y:S02]  /*1910*/  ULEA UR24, UR8, UR29, 0xf ;  /* 0x0000001d08187291 */ /* 0x000fe4000f8e783f */
[----:B------:R-:W-:-:S02]  /*1920*/  ULEA UR8, UR8, UR28, 0xd ;  /* 0x0000001c08087291 */ /* 0x000fc4000f8e683f */
[----:B------:R-:W-:Y:S01]  /*1930*/  VOTEU.ANY UP0, P0 ;  /* 0x00000000003f7886 */ /* 0x000fe20000000100 */
[----:B------:R-:W-:Y:S01]  /*1940*/  VOTEU.ANY UP2, P0 ;  /* 0x00000000003f7886 */ /* 0x000fe20000040100 */
[----:B------:R-:W-:Y:S01]  /*1950*/  ELECT P1, URZ, PT ;  /* 0x00000000003f782f */ /* 0x000fe20003820000 */
[----:B------:R1:W-:Y:S02]  /*1960*/  @!P2 SYNCS.ARRIVE.TRANS64 RZ, [UR30+0x3c000], R2 ;  /* 0x03c00002ffffa9a7 */ /* 0x0003e4000800001e */
[----:B------:R-:W-:Y:S01]  /*1970*/  @UP0 UIADD3 UR9, UR30, 0x3c000, URZ ;  /* 0x0003c0001e090890 */ /* 0x000fe2000fffe03f */
[----:B------:R-:W-:Y:S01]  /*1980*/  BAR.SYNC.DEFER_BLOCKING 0x0 ;  /* 0x0000000000007b1d */ /* 0x000fe20000010000 */
[----:B------:R-:W-:-:S05]  /*1990*/  ISETP.LT.U32.AND P1, PT, R6, 0x40, P1 ;  /* 0x000000400600780c */ /* 0x000fca0000f21070 */
[----:B------:R-:W-:Y:S01]  /*19a0*/  @UP0 UMOV UR12, UR18 ;  /* 0x00000012000c0c82 */ /* 0x000fe20008000000 */
[----:B------:R-:W-:Y:S01]  /*19b0*/  @UP0 UMOV UR13, UR19 ;  /* 0x00000013000d0c82 */ /* 0x000fe20008000000 */
[----:B------:R-:W-:Y:S01]  /*19c0*/  UMOV UR26, UR10 ;  /* 0x0000000a001a7c82 */ /* 0x000fe20008000000 */
[----:B-1----:R-:W-:-:S05]  /*19d0*/  IMAD.U32 R2, RZ, RZ, UR4 ;  /* 0x00000004ff027e24 */ /* 0x002fca000f8e00ff */
[----:B------:R-:W-:Y:S01]  /*19e0*/  VOTEU.ANY UP1, P1 ;  /* 0x00000000003f7886 */ /* 0x000fe20000820100 */
[----:B------:R-:W-:Y:S01]  /*19f0*/  VOTEU.ANY UP3, P1 ;  /* 0x00000000003f7886 */ /* 0x000fe20000860100 */
[----:B------:R-:W-:-:S03]  /*1a00*/  SHF.L.U32 R2, R2, 0x1f, RZ ;  /* 0x0000001f02027819 */ /* 0x000fc600000006ff */
[----:B------:R-:W-:Y:S01]  /*1a10*/  @UP1 UIADD3 UR25, UR30, 0x3c000, URZ ;  /* 0x0003c0001e191890 */ /* 0x000fe2000fffe03f */
[----:B------:R-:W-:Y:S01]  /*1a20*/  @UP1 UMOV UR14, UR20 ;  /* 0x00000014000e1c82 */ /* 0x000fe20008000000 */
[----:B------:R-:W-:Y:S01]  /*1a30*/  @UP1 UMOV UR15, UR21 ;  /* 0x00000015000f1c82 */ /* 0x000fe20008000000 */
[----:B------:R1:W-:Y:S01]  /*1a40*/  @UP2 UTMALDG.2D [UR8], [UR12] ;  /* 0x000000080c0025b4 */ /* 0x0003e20008008000 */
[----:B------:R3:W-:Y:S06]  /*1a50*/  MEMBAR.ALL.CTA ;  /* 0x0000000000007992 */ /* 0x0007ec0000008000 */
[----:B---3--:R-:W3:Y:S02]  /*1a60*/  FENCE.VIEW.ASYNC.S ;  /* 0x00000000000073c6 */ /* 0x008ee40000000000 */
[----:B---3--:R-:W-:Y:S06]  /*1a70*/  BAR.SYNC.DEFER_BLOCKING 0x0 ;  /* 0x0000000000007b1d */ /* 0x008fec0000010000 */
[----:B------:R1:W-:Y:S02]  /*1a80*/  @UP3 UTMALDG.2D [UR24], [UR14] ;  /* 0x000000180e0035b4 */ /* 0x0003e40008008000 */
[----:B------:R-:W-:Y:S06]  /*1a90*/  BAR.SYNC.DEFER_BLOCKING 0x0 ;  /* 0x0000000000007b1d */ /* 0x000fec0000010000 */
[----:B------:R-:W3:Y:S02]  /*1aa0*/  SYNCS.PHASECHK.TRANS64.TRYWAIT P0, [UR30+0x3c000], R2 ;  /* 0x03c00002ff0075a7 */ /* 0x000ee4000800015e */
[----:B-1-3--:R-:W-:Y:S05]  /*1ab0*/  @!P0 BRA `(.L_x_48) ;  /* 0x0000000400f48947 */ /* 0x00afea0003800000 */
.L_x_50:
[----:B------:R-:W-:Y:S01]  /*1ac0*/  USHF.L.U32 UR7, UR17, 0x8, URZ ;  /* 0x0000000811077899 */ /* 0x000fe2000800063f */
[----:B------:R-:W-:Y:S02]  /*1ad0*/  WARPGROUP.DEPBAR.LE gsb0, 0x0 ;  /* 0x00008000000079c5 */ /* 0x000fe40000010000 */
[----:B------:R-:W-:Y:S01]  /*1ae0*/  USHF.R.U32.HI UR12, URZ, 0x4, UR28 ;  /* 0x000000043f0c7899 */ /* 0x000fe2000801161c */
[----:B------:R-:W-:Y:S01]  /*1af0*/  WARPGROUP.ARRIVE ;  /* 0x00000000000079c5 */ /* 0x000fe20000000000 */
[----:B------:R-:W-:Y:S01]  /*1b00*/  ULOP3.LUT UR7, UR7, 0x400, URZ, 0xc0, !UPT ;  /* 0x0000040007077892 */ /* 0x000fe2000f8ec03f */
[----:B------:R-:W1:Y:S01]  /*1b10*/  LDC R2, c[0x0][0x230] ;  /* 0x00008c00ff027b82 */ /* 0x000e620000000800 */
[----:B------:R-:W-:Y:S02]  /*1b20*/  USGXT.U32 UR12, UR12, 0xe ;  /* 0x0000000e0c0c789a */ /* 0x000fe40008000000 */
[----:B------:R-:W-:Y:S01]  /*1b30*/  ULEA.HI UR7, UR29, UR7, URZ, 0x1c ;  /* 0x000000071d077291 */ /* 0x000fe2000f8fe03f */
[----:B------:R-:W-:Y:S01]  /*1b40*/  UMOV UR13, 0x40000040 ;  /* 0x40000040000d7882 */ /* 0x000fe20000000000 */
[----:B------:R-:W-:-:S02]  /*1b50*/  UMOV UR15, 0x40000040 ;  /* 0x40000040000f7882 */ /* 0x000fc40000000000 */
[----:B------:R-:W-:Y:S01]  /*1b60*/  ULOP3.LUT UR14, UR7, 0x3fff, URZ, 0xc0, !UPT ;  /* 0x00003fff070e7892 */ /* 0x000fe2000f8ec03f */
[----:B------:R-:W-:Y:S02]  /*1b70*/  UMOV UR8, URZ ;  /* 0x0000003f00087c82 */ /* 0x000fe40008000000 */
[----:B------:R-:W-:Y:S01]  /*1b80*/  UMOV UR7, URZ ;  /* 0x0000003f00077c82 */ /* 0x000fe20008000000 */
[----:B------:R-:W-:Y:S02]  /*1b90*/  UIADD3 UR6, UR6, 0x80, URZ ;  /* 0x0000008006067890 */ /* 0x000fe4000fffe03f */
[----:B------:R-:W-:-:S03]  /*1ba0*/  UIADD3 UR5, UR5, 0x1, URZ ;  /* 0x0000000105057890 */ /* 0x000fc6000fffe03f */
[----:B------:R-:W-:Y:S01]  /*1bb0*/  HGMMA.64x128x16.F32.BF16 R24, gdesc[UR12], R24 ;  /* 0x01e000000c1879f0 */ /* 0x000fe20008701818 */
[----:B------:R-:W-:Y:S02]  /*1bc0*/  UIADD3 UR12, UP0, UR12, 0x2, URZ ;  /* 0x000000020c0c7890 */ /* 0x000fe4000ff1e03f */
[----:B------:R-:W-:Y:S02]  /*1bd0*/  UIADD3 UR14, UP1, UR14, 0x2, URZ ;  /* 0x000000020e0e7890 */ /* 0x000fe4000ff3e03f */
[----:B------:R-:W-:Y:S02]  /*1be0*/  UIADD3.X UR13, UR7, 0x40000040, URZ, UP0, !UPT ;  /* 0x40000040070d7890 */ /* 0x000fe400087fe43f */
[----:B------:R-:W-:Y:S01]  /*1bf0*/  UIADD3.X UR15, UR8, 0x40000040, URZ, UP1, !UPT ;  /* 0x40000040080f7890 */ /* 0x000fe20008ffe43f */
[----:B-1----:R-:W-:Y:S01]  /*1c00*/  ISETP.LE.AND P0, PT, R2, UR6, PT ;  /* 0x0000000602007c0c */ /* 0x002fe2000bf03270 */
[----:B------:R-:W-:Y:S02]  /*1c10*/  UIADD3.64 UR28, UR12, 0x2, URZ ;  /* 0x000000020c1c7897 */ /* 0x000fe4000fffe03f */
[----:B------:R-:W-:-:S02]  /*1c20*/  UIADD3.64 UR30, UR14, 0x2, URZ ;  /* 0x000000020e1e7897 */ /* 0x000fc4000fffe03f */
[----:B------:R-:W-:-:S04]  /*1c30*/  UISETP.NE.U32.AND UP0, UPT, UR5, 0x3, UPT ;  /* 0x000000030500788c */ /* 0x000fc8000bf05070 */
[----:B------:R-:W-:Y:S02]  /*1c40*/  USEL UR7, URZ, 0x1, UP0 ;  /* 0x000000013f077887 */ /* 0x000fe40008000000 */
[----:B------:R-:W-:Y:S02]  /*1c50*/  USEL UR5, UR5, URZ, UP0 ;  /* 0x0000003f05057287 */ /* 0x000fe40008000000 */
[----:B------:R-:W-:Y:S01]  /*1c60*/  ULOP3.LUT UR4, UR4, UR7, URZ, 0x3c, !UPT ;  /* 0x0000000704047292 */ /* 0x000fe2000f8e3c3f */
[----:B------:R-:W-:-:S12]  /*1c70*/  HGMMA.64x128x16.F32.BF16 R24, gdesc[UR12], R24 ;  /* 0x01e000000c1879f0 */ /* 0x000fd80008701818 */
[----:B------:R-:W-:Y:S01]  /*1c80*/  HGMMA.64x128x16.F32.BF16 R24, gdesc[UR28], R24 ;  /* 0x01e000001c1879f0 */ /* 0x000fe20008701818 */
[----:B------:R-:W-:Y:S02]  /*1c90*/  UIADD3.64 UR28, UR12, 0x4, URZ ;  /* 0x000000040c1c7897 */ /* 0x000fe4000fffe03f */
[----:B------:R-:W-:-:S09]  /*1ca0*/  UIADD3.64 UR30, UR14, 0x4, URZ ;  /* 0x000000040e1e7897 */ /* 0x000fd2000fffe03f */
        /* <DEDUP_REMOVED lines=8> */
[----:B------:R-:W-:Y:S02]  /*1d30*/  UIADD3.64 UR30, UR14, 0x802, URZ ;  /* 0x000008020e1e7897 */ /* 0x000fe4000fffe03f */
[----:B------:R-:W-:Y:S02]  /*1d40*/  UIADD3.64 UR12, UR12, 0x204, URZ ;  /* 0x000002040c0c7897 */ /* 0x000fe4000fffe03f */
[----:B------:R-:W-:-:S05]  /*1d50*/  UIADD3.64 UR14, UR14, 0x804, URZ ;  /* 0x000008040e0e7897 */ /* 0x000fca000fffe03f */
[----:B------:R-:W-:-:S12]  /*1d60*/  HGMMA.64x128x16.F32.BF16 R24, gdesc[UR28], R24 ;  /* 0x01e000001c1879f0 */ /* 0x000fd80008701818 */
[----:B------:R-:W-:Y:S01]  /*1d70*/  HGMMA.64x128x16.F32.BF16 R24, gdesc[UR12], R24, gsb0 ;  /* 0x01e000000c1879f0 */ /* 0x000fe20008001818 */
[----:B------:R-:W-:Y:S05]  /*1d80*/  @!P0 BRA `(.L_x_49) ;  /* 0xfffffff800b88947 */ /* 0x000fea000383ffff */
.L_x_47:
[----:B------:R-:W-:Y:S02]  /*1d90*/  WARPGROUP.DEPBAR.LE gsb0, 0x0 ;  /* 0x00008000000079c5 */ /* 0x000fe40000010000 */
[----:B----4-:R-:W-:Y:S01]  /*1da0*/  BAR.SYNC.DEFER_BLOCKING 0x0 ;  /* 0x0000000000007b1d */ /* 0x010fe20000010000 */
[C---:B-1----:R-:W-:Y:S01]  /*1db0*/  IMAD.SHL.U32 R2, R0.reuse, 0x80, RZ ;  /* 0x0000008000027824 */ /* 0x042fe200078e00ff */
[----:B------:R-:W-:Y:S01]  /*1dc0*/  F2FP.BF16.F32.PACK_AB R24, R25, R24 ;  /* 0x000000181918723e */ /* 0x000fe200000010ff */
[----:B------:R-:W-:Y:S01]  /*1dd0*/  IMAD.SHL.U32 R3, R0, 0x40, RZ ;  /* 0x0000004000037824 */ /* 0x000fe200078e00ff */
[----:B------:R-:W-:Y:S02]  /*1de0*/  F2FP.BF16.F32.PACK_AB R25, R27, R26 ;  /* 0x0000001a1b19723e */ /* 0x000fe400000010ff */
[----:B------:R-:W-:Y:S02]  /*1df0*/  ELECT P0, URZ, PT ;  /* 0x00000000003f782f */ /* 0x000fe40003800000 */
[----:B------:R-:W-:Y:S01]  /*1e00*/  LOP3.LUT R2, R2, 0x4780, RZ, 0xc0, !PT ;  /* 0x0000478002027812 */ /* 0x000fe200078ec0ff */
[----:B------:R-:W-:Y:S01]  /*1e10*/  ULOP3.LUT UR17, UR17, 0x3, URZ, 0xc0, !UPT ;  /* 0x0000000311117892 */ /* 0x000fe2000f8ec03f */
[----:B------:R-:W-:Y:S01]  /*1e20*/  F2FP.BF16.F32.PACK_AB R56, R57, R56 ;  /* 0x000000383938723e */ /* 0x000fe200000010ff */
[----:B------:R-:W-:Y:S01]  /*1e30*/  UMOV UR10, UR11 ;  /* 0x0000000b000a7c82 */ /* 0x000fe20008000000 */
[----:B------:R-:W-:Y:S01]  /*1e40*/  LOP3.LUT R4, R2, 0x1800, R3, 0xf8, !PT ;  /* 0x0000180002047812 */ /* 0x000fe200078ef803 */
[----:B------:R-:W-:Y:S01]  /*1e50*/  IMAD.SHL.U32 R2, R0, 0x10, RZ ;  /* 0x0000001000027824 */ /* 0x000fe200078e00ff */
[----:B------:R-:W-:Y:S01]  /*1e60*/  F2FP.BF16.F32.PACK_AB R26, R29, R28 ;  /* 0x0000001c1d1a723e */ /* 0x000fe200000010ff */
[----:B------:R-:W-:Y:S01]  /*1e70*/  ULEA UR9, UR17, UR27, 0x6 ;  /* 0x0000001b11097291 */ /* 0x000fe2000f8e303f */
[----:B------:R-:W-:Y:S01]  /*1e80*/  F2FP.BF16.F32.PACK_AB R27, R31, R30 ;  /* 0x0000001e1f1b723e */ /* 0x000fe200000010ff */
[----:B------:R-:W-:Y:S01]  /*1e90*/  ULEA UR8, UR17, UR16, 0xd ;  /* 0x0000001011087291 */ /* 0x000fe2000f8e683f */
[----:B------:R-:W-:-:S02]  /*1ea0*/  LOP3.LUT R3, R2, 0x70, RZ, 0xc0, !PT ;  /* 0x0000007002037812 */ /* 0x000fc400078ec0ff */
[----:B------:R-:W-:Y:S02]  /*1eb0*/  F2FP.BF16.F32.PACK_AB R32, R33, R32 ;  /* 0x000000202120723e */ /* 0x000fe400000010ff */
[----:B------:R-:W-:Y:S02]  /*1ec0*/  LOP3.LUT R3, R3, 0x10, R0, 0x78, !PT ;  /* 0x0000001003037812 */ /* 0x000fe400078e7800 */
[----:B------:R-:W-:Y:S01]  /*1ed0*/  F2FP.BF16.F32.PACK_AB R57, R59, R58 ;  /* 0x0000003a3b39723e */ /* 0x000fe200000010ff */
[----:B------:R-:W1:Y:S02]  /*1ee0*/  @!P2 SYNCS.CCTL.IV [UR16+0x3c000] ;  /* 0x03c00000ff00a9b1 */ /* 0x000e640008000010 */
[----:B-1----:R-:W-:Y:S01]  /*1ef0*/  BAR.SYNC.DEFER_BLOCKING 0x0 ;  /* 0x0000000000007b1d */ /* 0x002fe20000010000 */
[----:B------:R-:W-:Y:S02]  /*1f00*/  LOP3.LUT R3, R4, R3, RZ, 0xfc, !PT ;  /* 0x0000000304037212 */ /* 0x000fe400078efcff */
[----:B------:R-:W-:-:S02]  /*1f10*/  F2FP.BF16.F32.PACK_AB R33, R35, R34 ;  /* 0x000000222321723e */ /* 0x000fc400000010ff */
[C---:B------:R-:W-:Y:S01]  /*1f20*/  LOP3.LUT R2, R3.reuse, 0x20, RZ, 0x3c, !PT ;  /* 0x0000002003027812 */ /* 0x040fe200078e3cff */
[C---:B------:R-:W-:Y:S01]  /*1f30*/  VIADD R0, R3.reuse, UR16 ;  /* 0x0000001003007c36 */ /* 0x040fe20008000000 */
[----:B------:R-:W-:Y:S02]  /*1f40*/  LOP3.LUT R4, R3, 0x40, RZ, 0x3c, !PT ;  /* 0x0000004003047812 */ /* 0x000fe400078e3cff */
[----:B------:R-:W-:Y:S01]  /*1f50*/  F2FP.BF16.F32.PACK_AB R58, R61, R60 ;  /* 0x0000003c3d3a723e */ /* 0x000fe200000010ff */
[----:B------:R-:W-:Y:S01]  /*1f60*/  VIADD R2, R2, UR16 ;  /* 0x0000001002027c36 */ /* 0x000fe20008000000 */
[----:B------:R-:W-:Y:S01]  /*1f70*/  F2FP.BF16.F32.PACK_AB R59, R63, R62 ;  /* 0x0000003e3f3b723e */ /* 0x000fe200000010ff */
[----:B------:R-:W-:Y:S01]  /*1f80*/  VIADD R4, R4, UR16 ;  /* 0x0000001004047c36 */ /* 0x000fe20008000000 */
[----:B------:R-:W-:Y:S02]  /*1f90*/  F2FP.BF16.F32.PACK_AB R64, R65, R64 ;  /* 0x000000404140723e */ /* 0x000fe400000010ff */
[----:B------:R-:W-:-:S02]  /*1fa0*/  LOP3.LUT R3, R3, 0x60, RZ, 0x3c, !PT ;  /* 0x0000006003037812 */ /* 0x000fc400078e3cff */
[----:B------:R-:W-:Y:S02]  /*1fb0*/  F2FP.BF16.F32.PACK_AB R34, R37, R36 ;  /* 0x000000242522723e */ /* 0x000fe400000010ff */
[----:B------:R-:W-:Y:S01]  /*1fc0*/  F2FP.BF16.F32.PACK_AB R35, R39, R38 ;  /* 0x000000262723723e */ /* 0x000fe200000010ff */
[----:B------:R-:W-:Y:S01]  /*1fd0*/  VIADD R3, R3, UR16 ;  /* 0x0000001003037c36 */ /* 0x000fe20008000000 */
[----:B------:R-:W-:Y:S02]  /*1fe0*/  F2FP.BF16.F32.PACK_AB R40, R41, R40 ;  /* 0x000000282928723e */ /* 0x000fe400000010ff */
[----:B------:R-:W-:Y:S01]  /*1ff0*/  F2FP.BF16.F32.PACK_AB R65, R67, R66 ;  /* 0x000000424341723e */ /* 0x000fe200000010ff */
[----:B------:R-:W1:Y:S02]  /*2000*/  @!P2 SYNCS.CCTL.IV [UR16+0x3c008] ;  /* 0x03c00800ff00a9b1 */ /* 0x000e640008000010 */
[----:B-1----:R-:W-:Y:S01]  /*2010*/  BAR.SYNC.DEFER_BLOCKING 0x0 ;  /* 0x0000000000007b1d */ /* 0x002fe20000010000 */
[----:B------:R-:W-:-:S02]  /*2020*/  F2FP.BF16.F32.PACK_AB R41, R43, R42 ;  /* 0x0000002a2b29723e */ /* 0x000fc400000010ff */
[----:B------:R-:W-:Y:S02]  /*2030*/  F2FP.BF16.F32.PACK_AB R66, R69, R68 ;  /* 0x000000444542723e */ /* 0x000fe400000010ff */
[----:B------:R-:W-:Y:S02]  /*2040*/  F2FP.BF16.F32.PACK_AB R67, R71, R70 ;  /* 0x000000464743723e */ /* 0x000fe400000010ff */
[----:B------:R-:W-:Y:S02]  /*2050*/  F2FP.BF16.F32.PACK_AB R72, R73, R72 ;  /* 0x000000484948723e */ /* 0x000fe400000010ff */
[----:B------:R-:W-:Y:S02]  /*2060*/  F2FP.BF16.F32.PACK_AB R42, R45, R44 ;  /* 0x0000002c2d2a723e */ /* 0x000fe400000010ff */
[----:B------:R-:W-:Y:S02]  /*2070*/  F2FP.BF16.F32.PACK_AB R43, R47, R46 ;  /* 0x0000002e2f2b723e */ /* 0x000fe400000010ff */
[----:B------:R-:W-:-:S02]  /*2080*/  F2FP.BF16.F32.PACK_AB R48, R49, R48 ;  /* 0x000000303130723e */ /* 0x000fc400000010ff */
[----:B------:R-:W-:Y:S02]  /*2090*/  F2FP.BF16.F32.PACK_AB R73, R75, R74 ;  /* 0x0000004a4b49723e */ /* 0x000fe400000010ff */
[----:B------:R-:W-:Y:S02]  /*20a0*/  F2FP.BF16.F32.PACK_AB R49, R51, R50 ;  /* 0x000000323331723e */ /* 0x000fe400000010ff */
[----:B------:R-:W-:Y:S02]  /*20b0*/  F2FP.BF16.F32.PACK_AB R74, R77, R76 ;  /* 0x0000004c4d4a723e */ /* 0x000fe400000010ff */
[----:B------:R-:W-:Y:S02]  /*20c0*/  F2FP.BF16.F32.PACK_AB R75, R79, R78 ;  /* 0x0000004e4f4b723e */ /* 0x000fe400000010ff */
[----:B------:R-:W-:Y:S01]  /*20d0*/  F2FP.BF16.F32.PACK_AB R80, R81, R80 ;  /* 0x000000505150723e */ /* 0x000fe200000010ff */
[----:B------:R-:W1:Y:S02]  /*20e0*/  @!P2 SYNCS.CCTL.IV [UR16+0x3c010] ;  /* 0x03c01000ff00a9b1 */ /* 0x000e640008000010 */
[----:B-1----:R-:W-:Y:S01]  /*20f0*/  STSM.16.M88.4 [R0], R24 ;  /* 0x0000001800007844 */ /* 0x002fe20000000200 */
[----:B------:R-:W-:-:S02]  /*2100*/  F2FP.BF16.F32.PACK_AB R50, R53, R52 ;  /* 0x000000343532723e */ /* 0x000fc400000010ff */
[----:B------:R-:W-:Y:S01]  /*2110*/  F2FP.BF16.F32.PACK_AB R51, R55, R54 ;  /* 0x000000363733723e */ /* 0x000fe200000010ff */
[----:B------:R-:W-:Y:S01]  /*2120*/  STSM.16.M88.4 [R0+0x2000], R56 ;  /* 0x0020003800007844 */ /* 0x000fe20000000200 */
[----:B------:R-:W-:Y:S02]  /*2130*/  F2FP.BF16.F32.PACK_AB R81, R83, R82 ;  /* 0x000000525351723e */ /* 0x000fe400000010ff */
[----:B------:R-:W-:Y:S01]  /*2140*/  F2FP.BF16.F32.PACK_AB R82, R85, R84 ;  /* 0x000000545552723e */ /* 0x000fe200000010ff */
[----:B------:R-:W-:Y:S01]  /*2150*/  STSM.16.M88.4 [R2], R32 ;  /* 0x0000002002007844 */ /* 0x000fe20000000200 */
[----:B------:R-:W-:Y:S02]  /*2160*/  F2FP.BF16.F32.PACK_AB R83, R87, R86 ;  /* 0x000000565753723e */ /* 0x000fe400000010ff */
[----:B------:R-:W-:Y:S01]  /*2170*/  ISETP.LT.U32.AND P0, PT, R6, 0x80, P0 ;  /* 0x000000800600780c */ /* 0x000fe20000701070 */
[----:B------:R-:W-:Y:S04]  /*2180*/  STSM.16.M88.4 [R2+0x2000], R64 ;  /* 0x0020004002007844 */ /* 0x000fe80000000200 */
[----:B------:R-:W-:Y:S04]  /*2190*/  STSM.16.M88.4 [R4], R40 ;  /* 0x0000002804007844 */ /* 0x000fe80000000200 */
[----:B------:R-:W-:Y:S04]  /*21a0*/  STSM.16.M88.4 [R4+0x2000], R72 ;  /* 0x0020004804007844 */ /* 0x000fe80000000200 */
[----:B------:R-:W-:Y:S01]  /*21b0*/  STSM.16.M88.4 [R3], R48 ;  /* 0x0000003003007844 */ /* 0x000fe20000000200 */
[----:B------:R-:W-:Y:S01]  /*21c0*/  VOTEU.ANY UP0, P0 ;  /* 0x00000000003f7886 */ /* 0x000fe20000000100 */
[----:B------:R-:W-:-:S02]  /*21d0*/  VOTEU.ANY UP1, P0 ;  /* 0x00000000003f7886 */ /* 0x000fc40000020100 */
[----:B------:R-:W-:Y:S02]  /*21e0*/  STSM.16.M88.4 [R3+0x2000], R80 ;  /* 0x0020005003007844 */ /* 0x000fe40000000200 */
[----:B---3--:R-:W-:Y:S01]  /*21f0*/  @UP0 UMOV UR6, UR22 ;  /* 0x0000001600060c82 */ /* 0x008fe20008000000 */
[----:B------:R-:W-:Y:S01]  /*2200*/  @UP0 UMOV UR7, UR23 ;  /* 0x0000001700070c82 */ /* 0x000fe20008000000 */
[----:B------:R1:W-:Y:S06]  /*2210*/  MEMBAR.ALL.CTA ;  /* 0x0000000000007992 */ /* 0x0003ec0000008000 */
[----:B-1----:R-:W1:Y:S02]  /*2220*/  FENCE.VIEW.ASYNC.S ;  /* 0x00000000000073c6 */ /* 0x002e640000000000 */
[----:B-1----:R-:W-:Y:S06]  /*2230*/  BAR.SYNC.DEFER_BLOCKING 0x0 ;  /* 0x0000000000007b1d */ /* 0x002fec0000010000 */
[----:B------:R1:W-:Y:S01]  /*2240*/  @UP1 UTMASTG.2D [UR8], [UR6] ;  /* 0x00000008060013b5 */ /* 0x0003e20008008000 */
[----:B------:R0:W-:Y:S01]  /*2250*/  UTMACMDFLUSH ;  /* 0x00000000000079b7 */ /* 0x0001e20000000000 */
[----:B------:R-:W-:-:S04]  /*2260*/  DEPBAR.LE SB0, 0x0 ;  /* 0x000080000000791a */ /* 0x000fc80000000000 */
[----:B------:R-:W-:Y:S06]  /*2270*/  BAR.SYNC.DEFER_BLOCKING 0x0 ;  /* 0x0000000000007b1d */ /* 0x000fec0000010000 */
[----:B-1----:R-:W-:Y:S05]  /*2280*/  EXIT ;  /* 0x000000000000794d */ /* 0x002fea0003800000 */
.L_x_48:
[----:B------:R-:W1:Y:S02]  /*2290*/  SYNCS.PHASECHK.TRANS64.TRYWAIT P0, [UR30+0x3c000], R2 ;  /* 0x03c00002ff0075a7 */ /* 0x000e64000800015e */
[----:B-1----:R-:W-:Y:S05]  /*22a0*/  @!P0 BRA `(.L_x_48) ;  /* 0xfffffffc00f88947 */ /* 0x002fea000383ffff */
[----:B------:R-:W-:Y:S05]  /*22b0*/  BRA `(.L_x_50) ;  /* 0xfffffff800007947 */ /* 0x000fea000383ffff */
.L_x_51:
[----:B------:R-:W-:-:S00]  /*22c0*/  BRA `(.L_x_51) ;  /* 0xfffffffc00fc7947 */ /* 0x000fc0000383ffff */
[----:B------:R-:W-:-:S00]  /*22d0*/  NOP ;  /* 0x0000000000007918 */ /* 0x000fc00000000000 */
        /* <DEDUP_REMOVED lines=10> */
.L_x_52:


//--------------------- .nv.shared.gluon_wgmma    --------------------------
	.section	.nv.shared.gluon_wgmma,"aw",@nobits
	.sectionflags	@""
	.align	16
	.zero		1024


//--------------------- .nv.shared.reserved.0     --------------------------
	.section	.nv.shared.reserved.0,"aw",@nobits
	.weak		__nv_reservedSMEM_offset_0_alias
	.size		__nv_reservedSMEM_offset_0_alias, 0, 0
	.other		__nv_reservedSMEM_offset_0_alias,@"STO_CUDA_RESERVED_SHARED STV_DEFAULT"
__nv_reservedSMEM_offset_0_alias:
	.zero		0


//--------------------- .nv.constant0.gluon_wgmma --------------------------
	.section	.nv.constant0.gluon_wgmma,"a",@progbits
	.sectionflags	@""
	.align	4
.nv.constant0.gluon_wgmma:
	.zero		608


//--------------------- SYMBOLS --------------------------

	.type		.nv.reservedSmem.offset0,@object
	.size		.nv.reservedSmem.offset0,0x4
